//
// Generated by NVIDIA NVVM Compiler
//
// Compiler Build ID: CL-36424714
// Cuda compilation tools, release 13.0, V13.0.88
// Based on NVVM 20.0.0
//

.version 9.0
.target sm_100
.address_size 64

.func  (.param .b64 func_retval0) __internal_accurate_pow
(
	.param .b64 __internal_accurate_pow_param_0
)
;

.entry _Z13FractalKerneliiiPh(
	.param .u32 _Z13FractalKerneliiiPh_param_0,
	.param .u32 _Z13FractalKerneliiiPh_param_1,
	.param .u32 _Z13FractalKerneliiiPh_param_2,
	.param .u64 .ptr .align 1 _Z13FractalKerneliiiPh_param_3
)
{
	.reg .pred 	%p<8>;
	.reg .b32 	%r<29>;
	.reg .b64 	%rd<8>;
	.reg .b64 	%fd<33>;

	ld.param.u32 	%r8, [_Z13FractalKerneliiiPh_param_0];
	ld.param.u32 	%r9, [_Z13FractalKerneliiiPh_param_1];
	ld.param.u32 	%r10, [_Z13FractalKerneliiiPh_param_2];
	ld.param.u64 	%rd1, [_Z13FractalKerneliiiPh_param_3];
	mov.u32 	%r11, %tid.x;
	mov.u32 	%r12, %ctaid.x;
	mov.u32 	%r13, %ntid.x;
	mad.lo.s32 	%r14, %r12, %r13, %r11;
	mul.lo.s32 	%r1, %r8, %r8;
	mad.lo.s32 	%r2, %r1, %r9, %r14;
	add.s32 	%r15, %r10, %r9;
	mul.lo.s32 	%r16, %r1, %r15;
	setp.ge.s32 	%p1, %r2, %r16;
	@%p1 bra 	$L__BB0_4;
	div.s32 	%r3, %r2, %r1;
	div.s32 	%r18, %r2, %r8;
	rem.s32 	%r4, %r18, %r8;
	mul.lo.s32 	%r19, %r18, %r8;
	sub.s32 	%r5, %r2, %r19;
	cvt.rn.f64.s32 	%fd7, %r3;
	mov.f64 	%fd8, 0d3FEF5C28F5C28F5C;
	{
	.reg .b32 %temp; 
	mov.b64 	{%temp, %r20}, %fd8;
	}
	{
	.reg .b32 %temp; 
	mov.b64 	{%temp, %r21}, %fd7;
	}
	shr.u32 	%r22, %r21, 20;
	and.b32  	%r23, %r22, 2047;
	add.s32 	%r24, %r23, -1012;
	mov.b64 	%rd2, %fd7;
	shl.b64 	%rd3, %rd2, %r24;
	setp.eq.s64 	%p2, %rd3, -9223372036854775808;
	{ // callseq 0, 0
	.param .b64 param0;
	st.param.f64 	[param0], %fd7;
	.param .b64 retval0;
	call.uni (retval0), 
	__internal_accurate_pow, 
	(
	param0
	);
	ld.param.f64 	%fd9, [retval0];
	} // callseq 0
	setp.lt.s32 	%p3, %r20, 0;
	neg.f64 	%fd11, %fd9;
	selp.f64 	%fd12, %fd11, %fd9, %p2;
	selp.f64 	%fd13, %fd12, %fd9, %p3;
	setp.eq.s32 	%p4, %r3, 0;
	mul.f64 	%fd14, %fd13, 0d3F789374BC6A7EFA;
	selp.f64 	%fd15, 0d3F789374BC6A7EFA, %fd14, %p4;
	mov.f64 	%fd16, 0d3FCDD2D87F88765C;
	sub.f64 	%fd17, %fd16, %fd15;
	mov.f64 	%fd18, 0d3FE19C432CA57A78;
	sub.f64 	%fd19, %fd18, %fd15;
	add.f64 	%fd20, %fd15, %fd15;
	cvt.rn.f64.s32 	%fd21, %r8;
	div.rn.f64 	%fd22, %fd20, %fd21;
	cvt.rn.f64.s32 	%fd23, %r4;
	fma.rn.f64 	%fd1, %fd22, %fd23, %fd19;
	cvt.rn.f64.s32 	%fd24, %r5;
	fma.rn.f64 	%fd2, %fd22, %fd24, %fd17;
	mov.b32 	%r28, 256;
	mov.f64 	%fd31, %fd2;
	mov.f64 	%fd32, %fd1;
$L__BB0_2:
	mul.f64 	%fd25, %fd31, %fd31;
	mul.f64 	%fd26, %fd32, %fd32;
	add.f64 	%fd27, %fd31, %fd31;
	fma.rn.f64 	%fd32, %fd27, %fd32, %fd1;
	sub.f64 	%fd28, %fd25, %fd26;
	add.f64 	%fd31, %fd2, %fd28;
	add.s32 	%r7, %r28, -1;
	setp.gt.u32 	%p5, %r28, 1;
	add.f64 	%fd29, %fd25, %fd26;
	setp.lt.f64 	%p6, %fd29, 0d4014000000000000;
	and.pred  	%p7, %p5, %p6;
	mov.u32 	%r28, %r7;
	@%p7 bra 	$L__BB0_2;
	sub.s32 	%r25, %r3, %r9;
	mad.lo.s32 	%r26, %r25, %r8, %r4;
	mad.lo.s32 	%r27, %r26, %r8, %r5;
	cvt.s64.s32 	%rd5, %r27;
	cvta.to.global.u64 	%rd6, %rd1;
	add.s64 	%rd7, %rd6, %rd5;
	st.global.u8 	[%rd7], %r7;
$L__BB0_4:
	ret;

}
.func  (.param .b64 func_retval0) __internal_accurate_pow(
	.param .b64 __internal_accurate_pow_param_0
)
{
	.reg .pred 	%p<8>;
	.reg .b32 	%r<46>;
	.reg .b32 	%f<3>;
	.reg .b64 	%fd<109>;

	ld.param.f64 	%fd10, [__internal_accurate_pow_param_0];
	mov.f64 	%fd11, 0d3FEF5C28F5C28F5C;
	{
	.reg .b32 %temp; 
	mov.b64 	{%temp, %r8}, %fd11;
	}
	{
	.reg .b32 %temp; 
	mov.b64 	{%r9, %temp}, %fd11;
	}
	shr.u32 	%r10, %r8, 20;
	setp.lt.u32 	%p1, %r8, 1048576;
	mov.f64 	%fd12, 0d434F5C28F5C28F5C;
	{
	.reg .b32 %temp; 
	mov.b64 	{%temp, %r11}, %fd12;
	}
	{
	.reg .b32 %temp; 
	mov.b64 	{%r12, %temp}, %fd12;
	}
	shr.u32 	%r13, %r11, 20;
	add.s32 	%r14, %r13, -54;
	selp.b32 	%r15, %r12, %r9, %p1;
	selp.b32 	%r16, %r11, %r8, %p1;
	selp.b32 	%r1, %r14, %r10, %p1;
	add.s32 	%r45, %r1, -1023;
	and.b32  	%r17, %r16, -2146435073;
	or.b32  	%r18, %r17, 1072693248;
	mov.b64 	%fd107, {%r15, %r18};
	setp.lt.u32 	%p2, %r18, 1073127583;
	@%p2 bra 	$L__BB1_2;
	{
	.reg .b32 %temp; 
	mov.b64 	{%r19, %temp}, %fd107;
	}
	{
	.reg .b32 %temp; 
	mov.b64 	{%temp, %r20}, %fd107;
	}
	add.s32 	%r21, %r20, -1048576;
	mov.b64 	%fd107, {%r19, %r21};
	add.s32 	%r45, %r1, -1022;
$L__BB1_2:
	add.f64 	%fd13, %fd107, 0dBFF0000000000000;
	add.f64 	%fd14, %fd107, 0d3FF0000000000000;
	rcp.approx.ftz.f64 	%fd15, %fd14;
	neg.f64 	%fd16, %fd14;
	fma.rn.f64 	%fd17, %fd16, %fd15, 0d3FF0000000000000;
	fma.rn.f64 	%fd18, %fd17, %fd17, %fd17;
	fma.rn.f64 	%fd19, %fd18, %fd15, %fd15;
	mul.f64 	%fd20, %fd13, %fd19;
	fma.rn.f64 	%fd21, %fd13, %fd19, %fd20;
	mul.f64 	%fd22, %fd21, %fd21;
	fma.rn.f64 	%fd23, %fd22, 0d3EB0F5FF7D2CAFE2, 0d3ED0F5D241AD3B5A;
	fma.rn.f64 	%fd24, %fd23, %fd22, 0d3EF3B20A75488A3F;
	fma.rn.f64 	%fd25, %fd24, %fd22, 0d3F1745CDE4FAECD5;
	fma.rn.f64 	%fd26, %fd25, %fd22, 0d3F3C71C7258A578B;
	fma.rn.f64 	%fd27, %fd26, %fd22, 0d3F6249249242B910;
	fma.rn.f64 	%fd28, %fd27, %fd22, 0d3F89999999999DFB;
	sub.f64 	%fd29, %fd13, %fd21;
	add.f64 	%fd30, %fd29, %fd29;
	neg.f64 	%fd31, %fd21;
	fma.rn.f64 	%fd32, %fd31, %fd13, %fd30;
	mul.f64 	%fd33, %fd19, %fd32;
	fma.rn.f64 	%fd34, %fd22, %fd28, 0d3FB5555555555555;
	mov.f64 	%fd35, 0d3FB5555555555555;
	sub.f64 	%fd36, %fd35, %fd34;
	fma.rn.f64 	%fd37, %fd22, %fd28, %fd36;
	add.f64 	%fd38, %fd37, 0dBC46A4CB00B9E7B0;
	add.f64 	%fd39, %fd34, %fd38;
	sub.f64 	%fd40, %fd34, %fd39;
	add.f64 	%fd41, %fd38, %fd40;
	mul.rn.f64 	%fd42, %fd21, %fd21;
	neg.f64 	%fd43, %fd42;
	fma.rn.f64 	%fd44, %fd21, %fd21, %fd43;
	{
	.reg .b32 %temp; 
	mov.b64 	{%r22, %temp}, %fd33;
	}
	{
	.reg .b32 %temp; 
	mov.b64 	{%temp, %r23}, %fd33;
	}
	add.s32 	%r24, %r23, 1048576;
	mov.b64 	%fd45, {%r22, %r24};
	fma.rn.f64 	%fd46, %fd21, %fd45, %fd44;
	mul.rn.f64 	%fd47, %fd42, %fd21;
	neg.f64 	%fd48, %fd47;
	fma.rn.f64 	%fd49, %fd42, %fd21, %fd48;
	fma.rn.f64 	%fd50, %fd42, %fd33, %fd49;
	fma.rn.f64 	%fd51, %fd46, %fd21, %fd50;
	mul.rn.f64 	%fd52, %fd39, %fd47;
	neg.f64 	%fd53, %fd52;
	fma.rn.f64 	%fd54, %fd39, %fd47, %fd53;
	fma.rn.f64 	%fd55, %fd39, %fd51, %fd54;
	fma.rn.f64 	%fd56, %fd41, %fd47, %fd55;
	add.f64 	%fd57, %fd52, %fd56;
	sub.f64 	%fd58, %fd52, %fd57;
	add.f64 	%fd59, %fd56, %fd58;
	add.f64 	%fd60, %fd21, %fd57;
	sub.f64 	%fd61, %fd21, %fd60;
	add.f64 	%fd62, %fd57, %fd61;
	add.f64 	%fd63, %fd59, %fd62;
	add.f64 	%fd64, %fd33, %fd63;
	add.f64 	%fd65, %fd60, %fd64;
	sub.f64 	%fd66, %fd60, %fd65;
	add.f64 	%fd67, %fd64, %fd66;
	xor.b32  	%r25, %r45, -2147483648;
	mov.b32 	%r26, 1127219200;
	mov.b64 	%fd68, {%r25, %r26};
	mov.b32 	%r27, -2147483648;
	mov.b64 	%fd69, {%r27, %r26};
	sub.f64 	%fd70, %fd68, %fd69;
	fma.rn.f64 	%fd71, %fd70, 0d3FE62E42FEFA39EF, %fd65;
	fma.rn.f64 	%fd72, %fd70, 0dBFE62E42FEFA39EF, %fd71;
	sub.f64 	%fd73, %fd72, %fd65;
	sub.f64 	%fd74, %fd67, %fd73;
	fma.rn.f64 	%fd75, %fd70, 0d3C7ABC9E3B39803F, %fd74;
	add.f64 	%fd76, %fd71, %fd75;
	sub.f64 	%fd77, %fd71, %fd76;
	add.f64 	%fd78, %fd75, %fd77;
	{
	.reg .b32 %temp; 
	mov.b64 	{%temp, %r28}, %fd10;
	}
	{
	.reg .b32 %temp; 
	mov.b64 	{%r29, %temp}, %fd10;
	}
	shl.b32 	%r30, %r28, 1;
	setp.gt.u32 	%p3, %r30, -33554433;
	and.b32  	%r31, %r28, -15728641;
	selp.b32 	%r32, %r31, %r28, %p3;
	mov.b64 	%fd79, {%r29, %r32};
	mul.rn.f64 	%fd80, %fd76, %fd79;
	neg.f64 	%fd81, %fd80;
	fma.rn.f64 	%fd82, %fd76, %fd79, %fd81;
	fma.rn.f64 	%fd83, %fd78, %fd79, %fd82;
	add.f64 	%fd4, %fd80, %fd83;
	sub.f64 	%fd84, %fd80, %fd4;
	add.f64 	%fd5, %fd83, %fd84;
	fma.rn.f64 	%fd85, %fd4, 0d3FF71547652B82FE, 0d4338000000000000;
	{
	.reg .b32 %temp; 
	mov.b64 	{%r5, %temp}, %fd85;
	}
	mov.f64 	%fd86, 0dC338000000000000;
	add.rn.f64 	%fd87, %fd85, %fd86;
	fma.rn.f64 	%fd88, %fd87, 0dBFE62E42FEFA39EF, %fd4;
	fma.rn.f64 	%fd89, %fd87, 0dBC7ABC9E3B39803F, %fd88;
	fma.rn.f64 	%fd90, %fd89, 0d3E5ADE1569CE2BDF, 0d3E928AF3FCA213EA;
	fma.rn.f64 	%fd91, %fd90, %fd89, 0d3EC71DEE62401315;
	fma.rn.f64 	%fd92, %fd91, %fd89, 0d3EFA01997C89EB71;
	fma.rn.f64 	%fd93, %fd92, %fd89, 0d3F2A01A014761F65;
	fma.rn.f64 	%fd94, %fd93, %fd89, 0d3F56C16C1852B7AF;
	fma.rn.f64 	%fd95, %fd94, %fd89, 0d3F81111111122322;
	fma.rn.f64 	%fd96, %fd95, %fd89, 0d3FA55555555502A1;
	fma.rn.f64 	%fd97, %fd96, %fd89, 0d3FC5555555555511;
	fma.rn.f64 	%fd98, %fd97, %fd89, 0d3FE000000000000B;
	fma.rn.f64 	%fd99, %fd98, %fd89, 0d3FF0000000000000;
	fma.rn.f64 	%fd100, %fd99, %fd89, 0d3FF0000000000000;
	{
	.reg .b32 %temp; 
	mov.b64 	{%r6, %temp}, %fd100;
	}
	{
	.reg .b32 %temp; 
	mov.b64 	{%temp, %r7}, %fd100;
	}
	shl.b32 	%r33, %r5, 20;
	add.s32 	%r34, %r33, %r7;
	mov.b64 	%fd108, {%r6, %r34};
	{
	.reg .b32 %temp; 
	mov.b64 	{%temp, %r35}, %fd4;
	}
	mov.b32 	%f2, %r35;
	abs.f32 	%f1, %f2;
	setp.lt.f32 	%p4, %f1, 0f4086232B;
	@%p4 bra 	$L__BB1_5;
	setp.lt.f64 	%p5, %fd4, 0d0000000000000000;
	add.f64 	%fd101, %fd4, 0d7FF0000000000000;
	selp.f64 	%fd108, 0d0000000000000000, %fd101, %p5;
	setp.geu.f32 	%p6, %f1, 0f40874800;
	@%p6 bra 	$L__BB1_5;
	shr.u32 	%r36, %r5, 31;
	add.s32 	%r37, %r5, %r36;
	shr.s32 	%r38, %r37, 1;
	shl.b32 	%r39, %r38, 20;
	add.s32 	%r40, %r7, %r39;
	mov.b64 	%fd102, {%r6, %r40};
	sub.s32 	%r41, %r5, %r38;
	shl.b32 	%r42, %r41, 20;
	add.s32 	%r43, %r42, 1072693248;
	mov.b32 	%r44, 0;
	mov.b64 	%fd103, {%r44, %r43};
	mul.f64 	%fd108, %fd103, %fd102;
$L__BB1_5:
	abs.f64 	%fd104, %fd108;
	setp.eq.f64 	%p7, %fd104, 0d7FF0000000000000;
	fma.rn.f64 	%fd105, %fd108, %fd5, %fd108;
	selp.f64 	%fd106, %fd108, %fd105, %p7;
	st.param.f64 	[func_retval0], %fd106;
	ret;

}


// ===== COMPILED SASS (sm_100) =====

	.target	sm_100

	.elftype	@"ET_EXEC"


//--------------------- .note.nv.tkinfo           --------------------------
	.section	.note.nv.tkinfo,"",@"SHT_NOTE"
	.sectionflags	@"SHF_NOTE_NV_TKINFO"
	.tkinfo
        /*0018*/ 	.word	0x00000002
        /*0030*/ 	.string	""
        /*0030*/ 	.string	"ptxas"
        /*0030*/ 	.string	"Cuda compilation tools, release 13.0, V13.0.88"
        /*0030*/ 	.string	"Build cuda_13.0.r13.0/compiler.36424714_0"
        /*0030*/ 	.string	"-arch sm_100 -m 64 "



//--------------------- .note.nv.cuinfo           --------------------------
	.section	.note.nv.cuinfo,"",@"SHT_NOTE"
	.sectionflags	@"SHF_NOTE_NV_CUINFO"
        /*0018*/ 	.short	0x0002
        /*001a*/ 	.short	0x0064
        /*001c*/ 	.short	0x0082
	.zero		2


//--------------------- .nv.info                  --------------------------
	.section	.nv.info,"",@"SHT_CUDA_INFO"
	.align	4


	//----- nvinfo : EIATTR_REGCOUNT
	.align		4
        /*0000*/ 	.byte	0x04, 0x2f
        /*0002*/ 	.short	(.L_1 - .L_0)
	.align		4
.L_0:
        /*0004*/ 	.word	index@(_Z13FractalKerneliiiPh)
        /*0008*/ 	.word	0x0000001e


	//----- nvinfo : EIATTR_FRAME_SIZE
	.align		4
.L_1:
        /*000c*/ 	.byte	0x04, 0x11
        /*000e*/ 	.short	(.L_3 - .L_2)
	.align		4
.L_2:
        /*0010*/ 	.word	index@($_Z13FractalKerneliiiPh$__internal_accurate_pow)
        /*0014*/ 	.word	0x00000000


	//----- nvinfo : EIATTR_FRAME_SIZE
	.align		4
.L_3:
        /*0018*/ 	.byte	0x04, 0x11
        /*001a*/ 	.short	(.L_5 - .L_4)
	.align		4
.L_4:
        /*001c*/ 	.word	index@($__internal_0_$__cuda_sm20_div_rn_f64_full)
        /*0020*/ 	.word	0x00000000


	//----- nvinfo : EIATTR_FRAME_SIZE
	.align		4
.L_5:
        /*0024*/ 	.byte	0x04, 0x11
        /*0026*/ 	.short	(.L_7 - .L_6)
	.align		4
.L_6:
        /*0028*/ 	.word	index@(_Z13FractalKerneliiiPh)
        /*002c*/ 	.word	0x00000000


	//----- nvinfo : EIATTR_MIN_STACK_SIZE
	.align		4
.L_7:
        /*0030*/ 	.byte	0x04, 0x12
        /*0032*/ 	.short	(.L_9 - .L_8)
	.align		4
.L_8:
        /*0034*/ 	.word	index@(_Z13FractalKerneliiiPh)
        /*0038*/ 	.word	0x00000000
.L_9:


//--------------------- .nv.compat                --------------------------
	.section	.nv.compat,"",@"SHT_CUDA_COMPAT_INFO"
	.align	4
        /*0000*/ 	.byte	0x02, 0x09, 0x00, 0x00, 0x02, 0x02, 0x01, 0x00, 0x02, 0x05, 0x05, 0x00, 0x03, 0x07, 0x01, 0x01
        /*0010*/ 	.byte	0x02, 0x03, 0x00, 0x00, 0x02, 0x06, 0x01, 0x00, 0x04, 0x0b, 0x08, 0x00, 0x01, 0x00, 0x00, 0x00
        /*0020*/ 	.byte	0x00, 0x00, 0x00, 0x00


//--------------------- .nv.info._Z13FractalKerneliiiPh --------------------------
	.section	.nv.info._Z13FractalKerneliiiPh,"",@"SHT_CUDA_INFO"
	.sectionflags	@""
	.align	4


	//----- nvinfo : EIATTR_CUDA_API_VERSION
	.align		4
        /*0000*/ 	.byte	0x04, 0x37
        /*0002*/ 	.short	(.L_11 - .L_10)
.L_10:
        /*0004*/ 	.word	0x00000082


	//----- nvinfo : EIATTR_KPARAM_INFO
	.align		4
.L_11:
        /*0008*/ 	.byte	0x04, 0x17
        /*000a*/ 	.short	(.L_13 - .L_12)
.L_12:
        /*000c*/ 	.word	0x00000000
        /*0010*/ 	.short	0x0003
        /*0012*/ 	.short	0x0010
        /*0014*/ 	.byte	0x00, 0xf5, 0x21, 0x00


	//----- nvinfo : EIATTR_KPARAM_INFO
	.align		4
.L_13:
        /*0018*/ 	.byte	0x04, 0x17
        /*001a*/ 	.short	(.L_15 - .L_14)
.L_14:
        /*001c*/ 	.word	0x00000000
        /*0020*/ 	.short	0x0002
        /*0022*/ 	.short	0x0008
        /*0024*/ 	.byte	0x00, 0xf0, 0x11, 0x00


	//----- nvinfo : EIATTR_KPARAM_INFO
	.align		4
.L_15:
        /*0028*/ 	.byte	0x04, 0x17
        /*002a*/ 	.short	(.L_17 - .L_16)
.L_16:
        /*002c*/ 	.word	0x00000000
        /*0030*/ 	.short	0x0001
        /*0032*/ 	.short	0x0004
        /*0034*/ 	.byte	0x00, 0xf0, 0x11, 0x00


	//----- nvinfo : EIATTR_KPARAM_INFO
	.align		4
.L_17:
        /*0038*/ 	.byte	0x04, 0x17
        /*003a*/ 	.short	(.L_19 - .L_18)
.L_18:
        /*003c*/ 	.word	0x00000000
        /*0040*/ 	.short	0x0000
        /*0042*/ 	.short	0x0000
        /*0044*/ 	.byte	0x00, 0xf0, 0x11, 0x00


	//----- nvinfo : EIATTR_SPARSE_MMA_MASK
	.align		4
.L_19:
        /*0048*/ 	.byte	0x03, 0x50
        /*004a*/ 	.short	0x0000


	//----- nvinfo : EIATTR_MAXREG_COUNT
	.align		4
        /*004c*/ 	.byte	0x03, 0x1b
        /*004e*/ 	.short	0x00ff


	//----- nvinfo : EIATTR_MERCURY_ISA_VERSION
	.align		4
        /*0050*/ 	.byte	0x03, 0x5f
        /*0052*/ 	.short	0x0101


	//----- nvinfo : EIATTR_VRC_CTA_INIT_COUNT
	.align		4
        /*0054*/ 	.byte	0x02, 0x4a
	.zero		1
	.zero		1


	//----- nvinfo : EIATTR_EXIT_INSTR_OFFSETS
	.align		4
        /*0058*/ 	.byte	0x04, 0x1c
        /*005a*/ 	.short	(.L_21 - .L_20)


	//   ....[0]....
.L_20:
        /*005c*/ 	.word	0x000000c0


	//   ....[1]....
        /*0060*/ 	.word	0x00000950


	//----- nvinfo : EIATTR_CRS_STACK_SIZE
	.align		4
.L_21:
        /*0064*/ 	.byte	0x04, 0x1e
        /*0066*/ 	.short	(.L_23 - .L_22)
.L_22:
        /*0068*/ 	.word	0x00000000


	//----- nvinfo : EIATTR_CBANK_PARAM_SIZE
	.align		4
.L_23:
        /*006c*/ 	.byte	0x03, 0x19
        /*006e*/ 	.short	0x0018


	//----- nvinfo : EIATTR_PARAM_CBANK
	.align		4
        /*0070*/ 	.byte	0x04, 0x0a
        /*0072*/ 	.short	(.L_25 - .L_24)
	.align		4
.L_24:
        /*0074*/ 	.word	index@(.nv.constant0._Z13FractalKerneliiiPh)
        /*0078*/ 	.short	0x0380
        /*007a*/ 	.short	0x0018


	//----- nvinfo : EIATTR_SW_WAR
	.align		4
.L_25:
        /*007c*/ 	.byte	0x04, 0x36
        /*007e*/ 	.short	(.L_27 - .L_26)
.L_26:
        /*0080*/ 	.word	0x00000008
.L_27:


//--------------------- .nv.callgraph             --------------------------
	.section	.nv.callgraph,"",@"SHT_CUDA_CALLGRAPH"
	.align	4
	.sectionentsize	8
	.align		4
        /*0000*/ 	.word	0x00000000
	.align		4
        /*0004*/ 	.word	0xffffffff
	.align		4
        /*0008*/ 	.word	0x00000000
	.align		4
        /*000c*/ 	.word	0xfffffffe
	.align		4
        /*0010*/ 	.word	0x00000000
	.align		4
        /*0014*/ 	.word	0xfffffffd
	.align		4
        /*0018*/ 	.word	0x00000000
	.align		4
        /*001c*/ 	.word	0xfffffffc


//--------------------- .text._Z13FractalKerneliiiPh --------------------------
	.section	.text._Z13FractalKerneliiiPh,"ax",@progbits
	.align	128
.text._Z13FractalKerneliiiPh:
        .type           _Z13FractalKerneliiiPh,@function
        .size           _Z13FractalKerneliiiPh,(.L_x_12 - _Z13FractalKerneliiiPh)
        .other          _Z13FractalKerneliiiPh,@"STO_CUDA_ENTRY STV_DEFAULT"
_Z13FractalKerneliiiPh:
[----:B------:R-:W-:Y:S01]  /*0000*/  LDC R1, c[0x0][0x37c] ;  /* 0x0000df00ff017b82 */ /* 0x000fe20000000800 */
[----:B------:R-:W0:Y:S07]  /*0010*/  S2R R3, SR_TID.X ;  /* 0x0000000000037919 */ /* 0x000e2e0000002100 */
[----:B------:R-:W0:Y:S01]  /*0020*/  S2UR UR4, SR_CTAID.X ;  /* 0x00000000000479c3 */ /* 0x000e220000002500 */
[----:B------:R-:W1:Y:S07]  /*0030*/  LDCU UR5, c[0x0][0x388] ;  /* 0x00007100ff0577ac */ /* 0x000e6e0008000800 */
[----:B------:R-:W0:Y:S08]  /*0040*/  LDC R0, c[0x0][0x360] ;  /* 0x0000d800ff007b82 */ /* 0x000e300000000800 */
[----:B------:R-:W2:Y:S01]  /*0050*/  LDC.64 R4, c[0x0][0x380] ;  /* 0x0000e000ff047b82 */ /* 0x000ea20000000a00 */
[----:B0-----:R-:W-:-:S02]  /*0060*/  IMAD R3, R0, UR4, R3 ;  /* 0x0000000400037c24 */ /* 0x001fc4000f8e0203 */
[----:B--2---:R-:W-:Y:S02]  /*0070*/  IMAD R0, R4, R4, RZ ;  /* 0x0000000404007224 */ /* 0x004fe400078e02ff */
[----:B-1----:R-:W-:Y:S02]  /*0080*/  VIADD R7, R5, UR5 ;  /* 0x0000000505077c36 */ /* 0x002fe40008000000 */
[C---:B------:R-:W-:Y:S02]  /*0090*/  IMAD R3, R0.reuse, R5, R3 ;  /* 0x0000000500037224 */ /* 0x040fe400078e0203 */
[----:B------:R-:W-:-:S05]  /*00a0*/  IMAD R2, R0, R7, RZ ;  /* 0x0000000700027224 */ /* 0x000fca00078e02ff */
[----:B------:R-:W-:-:S13]  /*00b0*/  ISETP.GE.AND P0, PT, R3, R2, PT ;  /* 0x000000020300720c */ /* 0x000fda0003f06270 */
[----:B------:R-:W-:Y:S05]  /*00c0*/  @P0 EXIT ;  /* 0x000000000000094d */ /* 0x000fea0003800000 */
[----:B------:R-:W-:Y:S01]  /*00d0*/  IABS R5, R4 ;  /* 0x0000000400057213 */ /* 0x000fe20000000000 */
[----:B------:R-:W-:Y:S01]  /*00e0*/  BSSY.RECONVERGENT B0, `(.L_x_0) ;  /* 0x0000041000007945 */ /* 0x000fe20003800200 */
[----:B------:R-:W-:Y:S02]  /*00f0*/  IABS R2, R0 ;  /* 0x0000000000027213 */ /* 0x000fe40000000000 */
[----:B------:R-:W0:Y:S01]  /*0100*/  I2F.RP R6, R5 ;  /* 0x0000000500067306 */ /* 0x000e220000209400 */
[----:B------:R-:W-:Y:S02]  /*0110*/  IABS R13, R3 ;  /* 0x00000003000d7213 */ /* 0x000fe40000000000 */
[----:B------:R-:W-:-:S04]  /*0120*/  LOP3.LUT R11, R3, R4, RZ, 0x3c, !PT ;  /* 0x00000004030b7212 */ /* 0x000fc800078e3cff */
[----:B------:R-:W-:Y:S01]  /*0130*/  ISETP.GE.AND P2, PT, R11, RZ, PT ;  /* 0x000000ff0b00720c */ /* 0x000fe20003f46270 */
[----:B------:R-:W1:Y:S08]  /*0140*/  I2F.RP R10, R2 ;  /* 0x00000002000a7306 */ /* 0x000e700000209400 */
[----:B0-----:R-:W0:Y:S08]  /*0150*/  MUFU.RCP R6, R6 ;  /* 0x0000000600067308 */ /* 0x001e300000001000 */
[----:B-1----:R-:W1:Y:S01]  /*0160*/  MUFU.RCP R10, R10 ;  /* 0x0000000a000a7308 */ /* 0x002e620000001000 */
[----:B0-----:R-:W-:-:S07]  /*0170*/  VIADD R9, R6, 0xffffffe ;  /* 0x0ffffffe06097836 */ /* 0x001fce0000000000 */
[----:B------:R-:W0:Y:S01]  /*0180*/  F2I.FTZ.U32.TRUNC.NTZ R9, R9 ;  /* 0x0000000900097305 */ /* 0x000e22000021f000 */
[----:B-1----:R-:W-:Y:S02]  /*0190*/  VIADD R6, R10, 0xffffffe ;  /* 0x0ffffffe0a067836 */ /* 0x002fe40000000000 */
[----:B0-----:R-:W-:-:S04]  /*01a0*/  IMAD.MOV R8, RZ, RZ, -R9 ;  /* 0x000000ffff087224 */ /* 0x001fc800078e0a09 */
[----:B------:R-:W-:Y:S02]  /*01b0*/  IMAD R7, R8, R5, RZ ;  /* 0x0000000508077224 */ /* 0x000fe400078e02ff */
[----:B------:R-:W-:-:S04]  /*01c0*/  IMAD.MOV.U32 R8, RZ, RZ, RZ ;  /* 0x000000ffff087224 */ /* 0x000fc800078e00ff */
[----:B------:R-:W-:Y:S02]  /*01d0*/  IMAD.HI.U32 R8, R9, R7, R8 ;  /* 0x0000000709087227 */ /* 0x000fe400078e0008 */
[----:B------:R0:W1:Y:S04]  /*01e0*/  F2I.FTZ.U32.TRUNC.NTZ R7, R6 ;  /* 0x0000000600077305 */ /* 0x000068000021f000 */
[----:B------:R-:W-:-:S04]  /*01f0*/  IMAD.HI.U32 R9, R8, R13, RZ ;  /* 0x0000000d08097227 */ /* 0x000fc800078e00ff */
[----:B------:R-:W-:Y:S02]  /*0200*/  IMAD.MOV R12, RZ, RZ, -R9 ;  /* 0x000000ffff0c7224 */ /* 0x000fe400078e0a09 */
[----:B0-----:R-:W-:Y:S02]  /*0210*/  IMAD.MOV.U32 R6, RZ, RZ, RZ ;  /* 0x000000ffff067224 */ /* 0x001fe400078e00ff */
[----:B------:R-:W-:Y:S02]  /*0220*/  IMAD R12, R5, R12, R13 ;  /* 0x0000000c050c7224 */ /* 0x000fe400078e020d */
[----:B-1----:R-:W-:-:S03]  /*0230*/  IMAD.MOV R11, RZ, RZ, -R7 ;  /* 0x000000ffff0b7224 */ /* 0x002fc600078e0a07 */
[----:B------:R-:W-:Y:S01]  /*0240*/  ISETP.GT.U32.AND P1, PT, R5, R12, PT ;  /* 0x0000000c0500720c */ /* 0x000fe20003f24070 */
[----:B------:R-:W-:-:S04]  /*0250*/  IMAD R11, R11, R2, RZ ;  /* 0x000000020b0b7224 */ /* 0x000fc800078e02ff */
[----:B------:R-:W-:-:S06]  /*0260*/  IMAD.HI.U32 R6, R7, R11, R6 ;  /* 0x0000000b07067227 */ /* 0x000fcc00078e0006 */
[----:B------:R-:W-:Y:S02]  /*0270*/  IMAD.HI.U32 R6, R6, R13, RZ ;  /* 0x0000000d06067227 */ /* 0x000fe400078e00ff */
[----:B------:R-:W-:Y:S02]  /*0280*/  @!P1 IADD3 R9, PT, PT, R9, 0x1, RZ ;  /* 0x0000000109099810 */ /* 0x000fe40007ffe0ff */
[----:B------:R-:W-:-:S05]  /*0290*/  @!P1 IMAD.IADD R12, R12, 0x1, -R5 ;  /* 0x000000010c0c9824 */ /* 0x000fca00078e0a05 */
[----:B------:R-:W-:Y:S02]  /*02a0*/  ISETP.GE.U32.AND P0, PT, R12, R5, PT ;  /* 0x000000050c00720c */ /* 0x000fe40003f06070 */
[----:B------:R-:W-:-:S05]  /*02b0*/  IABS R12, R0 ;  /* 0x00000000000c7213 */ /* 0x000fca0000000000 */
[----:B------:R-:W-:-:S04]  /*02c0*/  IMAD.MOV R7, RZ, RZ, -R12 ;  /* 0x000000ffff077224 */ /* 0x000fc800078e0a0c */
[----:B------:R-:W-:Y:S02]  /*02d0*/  IMAD R7, R6, R7, R13 ;  /* 0x0000000706077224 */ /* 0x000fe400078e020d */
[----:B------:R-:W-:Y:S01]  /*02e0*/  @P0 VIADD R9, R9, 0x1 ;  /* 0x0000000109090836 */ /* 0x000fe20000000000 */
[----:B------:R-:W-:Y:S02]  /*02f0*/  ISETP.NE.AND P0, PT, R4, RZ, PT ;  /* 0x000000ff0400720c */ /* 0x000fe40003f05270 */
[----:B------:R-:W-:Y:S01]  /*0300*/  ISETP.GT.U32.AND P3, PT, R2, R7, PT ;  /* 0x000000070200720c */ /* 0x000fe20003f64070 */
[----:B------:R-:W-:Y:S01]  /*0310*/  IMAD.MOV.U32 R10, RZ, RZ, R9 ;  /* 0x000000ffff0a7224 */ /* 0x000fe200078e0009 */
[----:B------:R-:W-:-:S03]  /*0320*/  LOP3.LUT R9, RZ, R4, RZ, 0x33, !PT ;  /* 0x00000004ff097212 */ /* 0x000fc600078e33ff */
[----:B------:R-:W-:-:S05]  /*0330*/  @!P2 IMAD.MOV R10, RZ, RZ, -R10 ;  /* 0x000000ffff0aa224 */ /* 0x000fca00078e0a0a */
[----:B------:R-:W-:-:S03]  /*0340*/  SEL R11, R9, R10, !P0 ;  /* 0x0000000a090b7207 */ /* 0x000fc60004000000 */
[-C--:B------:R-:W-:Y:S01]  /*0350*/  @!P3 IADD3 R7, PT, PT, R7, -R2.reuse, RZ ;  /* 0x800000020707b210 */ /* 0x080fe20007ffe0ff */
[----:B------:R-:W-:Y:S01]  /*0360*/  @!P3 VIADD R6, R6, 0x1 ;  /* 0x000000010606b836 */ /* 0x000fe20000000000 */
[----:B------:R-:W-:Y:S02]  /*0370*/  IABS R10, R11 ;  /* 0x0000000b000a7213 */ /* 0x000fe40000000000 */
[----:B------:R-:W-:Y:S02]  /*0380*/  ISETP.GE.U32.AND P1, PT, R7, R2, PT ;  /* 0x000000020700720c */ /* 0x000fe40003f26070 */
[----:B------:R-:W-:Y:S01]  /*0390*/  LOP3.LUT R2, R3, R0, RZ, 0x3c, !PT ;  /* 0x0000000003027212 */ /* 0x000fe200078e3cff */
[----:B------:R-:W-:Y:S01]  /*03a0*/  IMAD.HI.U32 R8, R8, R10, RZ ;  /* 0x0000000a08087227 */ /* 0x000fe200078e00ff */
[----:B------:R-:W-:Y:S02]  /*03b0*/  ISETP.NE.AND P3, PT, R0, RZ, PT ;  /* 0x000000ff0000720c */ /* 0x000fe40003f65270 */
[----:B------:R-:W-:Y:S01]  /*03c0*/  ISETP.GE.AND P2, PT, R2, RZ, PT ;  /* 0x000000ff0200720c */ /* 0x000fe20003f46270 */
[----:B------:R-:W-:-:S04]  /*03d0*/  IMAD.MOV R8, RZ, RZ, -R8 ;  /* 0x000000ffff087224 */ /* 0x000fc800078e0a08 */
[----:B------:R-:W-:Y:S02]  /*03e0*/  IMAD R8, R5, R8, R10 ;  /* 0x0000000805087224 */ /* 0x000fe400078e020a */
[----:B------:R-:W-:-:S03]  /*03f0*/  @P1 VIADD R6, R6, 0x1 ;  /* 0x0000000106061836 */ /* 0x000fc60000000000 */
[----:B------:R-:W-:Y:S01]  /*0400*/  ISETP.GT.U32.AND P4, PT, R5, R8, PT ;  /* 0x000000080500720c */ /* 0x000fe20003f84070 */
[----:B------:R-:W-:-:S04]  /*0410*/  IMAD.MOV.U32 R2, RZ, RZ, R6 ;  /* 0x000000ffff027224 */ /* 0x000fc800078e0006 */
[----:B------:R-:W-:Y:S01]  /*0420*/  @!P2 IMAD.MOV R2, RZ, RZ, -R2 ;  /* 0x000000ffff02a224 */ /* 0x000fe200078e0a02 */
[----:B------:R-:W-:Y:S02]  /*0430*/  ISETP.GE.AND P2, PT, R11, RZ, PT ;  /* 0x000000ff0b00720c */ /* 0x000fe40003f46270 */
[----:B------:R-:W-:Y:S01]  /*0440*/  @!P3 LOP3.LUT R2, RZ, R0, RZ, 0x33, !PT ;  /* 0x00000000ff02b212 */ /* 0x000fe200078e33ff */
[----:B------:R-:W-:-:S03]  /*0450*/  IMAD.MOV R0, RZ, RZ, -R11 ;  /* 0x000000ffff007224 */ /* 0x000fc600078e0a0b */
[----:B------:R0:W1:Y:S01]  /*0460*/  I2F.F64 R6, R2 ;  /* 0x0000000200067312 */ /* 0x0000620000201c00 */
[----:B------:R-:W-:Y:S02]  /*0470*/  @!P4 IMAD.IADD R8, R8, 0x1, -R5 ;  /* 0x000000010808c824 */ /* 0x000fe400078e0a05 */
[----:B------:R-:W-:Y:S01]  /*0480*/  IMAD R3, R4, R0, R3 ;  /* 0x0000000004037224 */ /* 0x000fe200078e0203 */
[----:B------:R-:W-:Y:S02]  /*0490*/  MOV R0, 0x4f0 ;  /* 0x000004f000007802 */ /* 0x000fe40000000f00 */
[----:B------:R-:W-:-:S13]  /*04a0*/  ISETP.GT.U32.AND P1, PT, R5, R8, PT ;  /* 0x000000080500720c */ /* 0x000fda0003f24070 */
[----:B------:R-:W-:-:S05]  /*04b0*/  @!P1 IMAD.IADD R8, R8, 0x1, -R5 ;  /* 0x0000000108089824 */ /* 0x000fca00078e0a05 */
[----:B------:R-:W-:-:S04]  /*04c0*/  @!P2 IADD3 R8, PT, PT, -R8, RZ, RZ ;  /* 0x000000ff0808a210 */ /* 0x000fc80007ffe1ff */
[----:B01----:R-:W-:-:S07]  /*04d0*/  SEL R4, R9, R8, !P0 ;  /* 0x0000000809047207 */ /* 0x003fce0004000000 */
[----:B------:R-:W-:Y:S05]  /*04e0*/  CALL.REL.NOINC `($_Z13FractalKerneliiiPh$__internal_accurate_pow) ;  /* 0x0000000800987944 */ /* 0x000fea0003c00000 */
[----:B------:R-:W-:Y:S05]  /*04f0*/  BSYNC.RECONVERGENT B0 ;  /* 0x0000000000007941 */ /* 0x000fea0003800200 */
.L_x_0:
[----:B------:R-:W0:Y:S01]  /*0500*/  LDCU UR4, c[0x0][0x380] ;  /* 0x00007000ff0477ac */ /* 0x000e220008000800 */
[----:B------:R-:W-:Y:S01]  /*0510*/  IMAD.MOV.U32 R8, RZ, RZ, 0x1 ;  /* 0x00000001ff087424 */ /* 0x000fe200078e00ff */
[----:B------:R-:W-:Y:S01]  /*0520*/  ISETP.NE.AND P0, PT, R2, RZ, PT ;  /* 0x000000ff0200720c */ /* 0x000fe20003f05270 */
[----:B------:R-:W-:Y:S01]  /*0530*/  BSSY.RECONVERGENT B0, `(.L_x_1) ;  /* 0x0000021000007945 */ /* 0x000fe20003800200 */
[----:B------:R-:W-:Y:S01]  /*0540*/  UMOV UR5, 0x3f789374 ;  /* 0x3f78937400057882 */ /* 0x000fe20000000000 */
[----:B------:R-:W-:Y:S01]  /*0550*/  UMOV UR6, 0x2ca57a78 ;  /* 0x2ca57a7800067882 */ /* 0x000fe20000000000 */
[----:B------:R-:W-:Y:S01]  /*0560*/  UMOV UR7, 0x3fe19c43 ;  /* 0x3fe19c4300077882 */ /* 0x000fe20000000000 */
[----:B0-----:R-:W0:Y:S01]  /*0570*/  I2F.F64 R26, UR4 ;  /* 0x00000004001a7d12 */ /* 0x001e220008201c00 */
[----:B------:R-:W-:-:S07]  /*0580*/  UMOV UR4, 0xbc6a7efa ;  /* 0xbc6a7efa00047882 */ /* 0x000fce0000000000 */
[----:B0-----:R-:W0:Y:S02]  /*0590*/  MUFU.RCP64H R9, R27 ;  /* 0x0000001b00097308 */ /* 0x001e240000001800 */
[----:B0-----:R-:W-:-:S08]  /*05a0*/  DFMA R6, -R26, R8, 1 ;  /* 0x3ff000001a06742b */ /* 0x001fd00000000108 */
[----:B------:R-:W-:Y:S01]  /*05b0*/  DFMA R10, R6, R6, R6 ;  /* 0x00000006060a722b */ /* 0x000fe20000000006 */
[----:B------:R-:W-:Y:S02]  /*05c0*/  IMAD.MOV.U32 R6, RZ, RZ, R5 ;  /* 0x000000ffff067224 */ /* 0x000fe400078e0005 */
[----:B------:R-:W-:-:S05]  /*05d0*/  IMAD.MOV.U32 R7, RZ, RZ, R12 ;  /* 0x000000ffff077224 */ /* 0x000fca00078e000c */
[----:B------:R-:W-:Y:S02]  /*05e0*/  DFMA R10, R8, R10, R8 ;  /* 0x0000000a080a722b */ /* 0x000fe40000000008 */
[----:B------:R-:W-:Y:S01]  /*05f0*/  DMUL R6, R6, UR4 ;  /* 0x0000000406067c28 */ /* 0x000fe20008000000 */
[----:B------:R-:W-:Y:S01]  /*0600*/  UMOV UR4, 0x7f88765c ;  /* 0x7f88765c00047882 */ /* 0x000fe20000000000 */
[----:B------:R-:W-:-:S04]  /*0610*/  UMOV UR5, 0x3fcdd2d8 ;  /* 0x3fcdd2d800057882 */ /* 0x000fc80000000000 */
[----:B------:R-:W-:-:S04]  /*0620*/  DFMA R8, -R26, R10, 1 ;  /* 0x3ff000001a08742b */ /* 0x000fc8000000010a */
[----:B------:R-:W-:Y:S02]  /*0630*/  FSEL R12, R6, -0.014312500134110450745, P0 ;  /* 0xbc6a7efa060c7808 */ /* 0x000fe40000000000 */
[----:B------:R-:W-:Y:S02]  /*0640*/  FSEL R13, R7, 0.97099995613098144531, P0 ;  /* 0x3f789374070d7808 */ /* 0x000fe40000000000 */
[----:B------:R-:W-:-:S04]  /*0650*/  DFMA R8, R10, R8, R10 ;  /* 0x000000080a08722b */ /* 0x000fc8000000000a */
[C---:B------:R-:W-:Y:S02]  /*0660*/  DADD R16, R12.reuse, R12 ;  /* 0x000000000c107229 */ /* 0x040fe4000000000c */
[C---:B------:R-:W-:Y:S02]  /*0670*/  DADD R14, -R12.reuse, UR4 ;  /* 0x000000040c0e7e29 */ /* 0x040fe40008000100 */
[----:B------:R-:W-:-:S04]  /*0680*/  DADD R12, -R12, UR6 ;  /* 0x000000060c0c7e29 */ /* 0x000fc80008000100 */
[----:B------:R-:W-:Y:S02]  /*0690*/  DMUL R6, R16, R8 ;  /* 0x0000000810067228 */ /* 0x000fe40000000000 */
[----:B------:R-:W-:-:S06]  /*06a0*/  FSETP.GEU.AND P1, PT, |R17|, 6.5827683646048100446e-37, PT ;  /* 0x036000001100780b */ /* 0x000fcc0003f2e200 */
[----:B------:R-:W-:-:S08]  /*06b0*/  DFMA R10, -R26, R6, R16 ;  /* 0x000000061a0a722b */ /* 0x000fd00000000110 */
[----:B------:R-:W-:-:S10]  /*06c0*/  DFMA R6, R8, R10, R6 ;  /* 0x0000000a0806722b */ /* 0x000fd40000000006 */
[----:B------:R-:W-:-:S05]  /*06d0*/  FFMA R0, RZ, R27, R7 ;  /* 0x0000001bff007223 */ /* 0x000fca0000000007 */
[----:B------:R-:W-:-:S13]  /*06e0*/  FSETP.GT.AND P0, PT, |R0|, 1.469367938527859385e-39, PT ;  /* 0x001000000000780b */ /* 0x000fda0003f04200 */
[----:B------:R-:W-:Y:S05]  /*06f0*/  @P0 BRA P1, `(.L_x_2) ;  /* 0x0000000000100947 */ /* 0x000fea0000800000 */
[----:B------:R-:W-:-:S07]  /*0700*/  MOV R0, 0x720 ;  /* 0x0000072000007802 */ /* 0x000fce0000000f00 */
[----:B------:R-:W-:Y:S05]  /*0710*/  CALL.REL.NOINC `($__internal_0_$__cuda_sm20_div_rn_f64_full) ;  /* 0x0000000000907944 */ /* 0x000fea0003c00000 */
[----:B------:R-:W-:Y:S02]  /*0720*/  IMAD.MOV.U32 R6, RZ, RZ, R18 ;  /* 0x000000ffff067224 */ /* 0x000fe400078e0012 */
[----:B------:R-:W-:-:S07]  /*0730*/  IMAD.MOV.U32 R7, RZ, RZ, R19 ;  /* 0x000000ffff077224 */ /* 0x000fce00078e0013 */
.L_x_2:
[----:B------:R-:W-:Y:S05]  /*0740*/  BSYNC.RECONVERGENT B0 ;  /* 0x0000000000007941 */ /* 0x000fea0003800200 */
.L_x_1:
[----:B------:R-:W0:Y:S01]  /*0750*/  I2F.F64 R10, R3 ;  /* 0x00000003000a7312 */ /* 0x000e220000201c00 */
[----:B------:R-:W-:Y:S01]  /*0760*/  BSSY.RECONVERGENT B0, `(.L_x_3) ;  /* 0x0000016000007945 */ /* 0x000fe20003800200 */
[----:B------:R-:W-:Y:S01]  /*0770*/  IMAD.MOV.U32 R0, RZ, RZ, 0x100 ;  /* 0x00000100ff007424 */ /* 0x000fe200078e00ff */
[----:B------:R-:W1:Y:S05]  /*0780*/  LDCU.64 UR4, c[0x0][0x358] ;  /* 0x00006b00ff0477ac */ /* 0x000e6a0008000a00 */
[----:B------:R-:W2:Y:S01]  /*0790*/  I2F.F64 R8, R4 ;  /* 0x0000000400087312 */ /* 0x000ea20000201c00 */
[-C--:B0-----:R-:W-:Y:S02]  /*07a0*/  DFMA R14, R10, R6.reuse, R14 ;  /* 0x000000060a0e722b */ /* 0x081fe4000000000e */
[----:B--2---:R-:W-:-:S08]  /*07b0*/  DFMA R16, R8, R6, R12 ;  /* 0x000000060810722b */ /* 0x004fd0000000000c */
[----:B------:R-:W-:Y:S01]  /*07c0*/  MOV R6, R14 ;  /* 0x0000000e00067202 */ /* 0x000fe20000000f00 */
[----:B------:R-:W-:Y:S02]  /*07d0*/  IMAD.MOV.U32 R7, RZ, RZ, R15 ;  /* 0x000000ffff077224 */ /* 0x000fe400078e000f */
[----:B------:R-:W-:Y:S02]  /*07e0*/  IMAD.MOV.U32 R8, RZ, RZ, R16 ;  /* 0x000000ffff087224 */ /* 0x000fe400078e0010 */
[----:B-1----:R-:W-:-:S07]  /*07f0*/  IMAD.MOV.U32 R9, RZ, RZ, R17 ;  /* 0x000000ffff097224 */ /* 0x002fce00078e0011 */
.L_x_4:
[----:B------:R-:W-:Y:S01]  /*0800*/  DMUL R10, R8, R8 ;  /* 0x00000008080a7228 */ /* 0x000fe20000000000 */
[C---:B------:R-:W-:Y:S01]  /*0810*/  ISETP.GT.U32.AND P1, PT, R0.reuse, 0x1, PT ;  /* 0x000000010000780c */ /* 0x040fe20003f24070 */
[----:B------:R-:W-:-:S06]  /*0820*/  VIADD R0, R0, 0xffffffff ;  /* 0xffffffff00007836 */ /* 0x000fcc0000000000 */
[CCC-:B------:R-:W-:Y:S02]  /*0830*/  DFMA R12, R6.reuse, R6.reuse, -R10.reuse ;  /* 0x00000006060c722b */ /* 0x1c0fe4000000080a */
[C---:B------:R-:W-:Y:S02]  /*0840*/  DFMA R10, R6.reuse, R6, R10 ;  /* 0x00000006060a722b */ /* 0x040fe4000000000a */
[----:B------:R-:W-:-:S04]  /*0850*/  DADD R6, R6, R6 ;  /* 0x0000000006067229 */ /* 0x000fc80000000006 */
[----:B------:R-:W-:Y:S02]  /*0860*/  DADD R12, R14, R12 ;  /* 0x000000000e0c7229 */ /* 0x000fe4000000000c */
[----:B------:R-:W-:Y:S02]  /*0870*/  DSETP.GEU.AND P0, PT, R10, 5, PT ;  /* 0x401400000a00742a */ /* 0x000fe40003f0e000 */
[----:B------:R-:W-:-:S06]  /*0880*/  DFMA R8, R6, R8, R16 ;  /* 0x000000080608722b */ /* 0x000fcc0000000010 */
[----:B------:R-:W-:Y:S02]  /*0890*/  IMAD.MOV.U32 R6, RZ, RZ, R12 ;  /* 0x000000ffff067224 */ /* 0x000fe400078e000c */
[----:B------:R-:W-:-:S04]  /*08a0*/  IMAD.MOV.U32 R7, RZ, RZ, R13 ;  /* 0x000000ffff077224 */ /* 0x000fc800078e000d */
[----:B------:R-:W-:Y:S05]  /*08b0*/  @!P0 BRA P1, `(.L_x_4) ;  /* 0xfffffffc00d08947 */ /* 0x000fea000083ffff */
[----:B------:R-:W-:Y:S05]  /*08c0*/  BSYNC.RECONVERGENT B0 ;  /* 0x0000000000007941 */ /* 0x000fea0003800200 */
.L_x_3:
[----:B------:R-:W0:Y:S01]  /*08d0*/  LDCU.64 UR8, c[0x0][0x380] ;  /* 0x00007000ff0877ac */ /* 0x000e220008000a00 */
[----:B------:R-:W1:Y:S01]  /*08e0*/  LDCU.64 UR6, c[0x0][0x390] ;  /* 0x00007200ff0677ac */ /* 0x000e620008000a00 */
[----:B0-----:R-:W-:-:S05]  /*08f0*/  IADD3 R5, PT, PT, R2, -UR9, RZ ;  /* 0x8000000902057c10 */ /* 0x001fca000fffe0ff */
[----:B------:R-:W-:-:S04]  /*0900*/  IMAD R4, R5, UR8, R4 ;  /* 0x0000000805047c24 */ /* 0x000fc8000f8e0204 */
[----:B------:R-:W-:-:S05]  /*0910*/  IMAD R4, R4, UR8, R3 ;  /* 0x0000000804047c24 */ /* 0x000fca000f8e0203 */
[----:B-1----:R-:W-:-:S04]  /*0920*/  IADD3 R2, P0, PT, R4, UR6, RZ ;  /* 0x0000000604027c10 */ /* 0x002fc8000ff1e0ff */
[----:B------:R-:W-:-:S05]  /*0930*/  LEA.HI.X.SX32 R3, R4, UR7, 0x1, P0 ;  /* 0x0000000704037c11 */ /* 0x000fca00080f0eff */
[----:B------:R-:W-:Y:S01]  /*0940*/  STG.E.U8 desc[UR4][R2.64], R0 ;  /* 0x0000000002007986 */ /* 0x000fe2000c101104 */
[----:B------:R-:W-:Y:S05]  /*0950*/  EXIT ;  /* 0x000000000000794d */ /* 0x000fea0003800000 */
        .weak           $__internal_0_$__cuda_sm20_div_rn_f64_full
        .type           $__internal_0_$__cuda_sm20_div_rn_f64_full,@function
        .size           $__internal_0_$__cuda_sm20_div_rn_f64_full,($_Z13FractalKerneliiiPh$__internal_accurate_pow - $__internal_0_$__cuda_sm20_div_rn_f64_full)
$__internal_0_$__cuda_sm20_div_rn_f64_full:
[C---:B------:R-:W-:Y:S01]  /*0960*/  FSETP.GEU.AND P0, PT, |R27|.reuse, 1.469367938527859385e-39, PT ;  /* 0x001000001b00780b */ /* 0x040fe20003f0e200 */
[--C-:B------:R-:W-:Y:S01]  /*0970*/  IMAD.MOV.U32 R8, RZ, RZ, R26.reuse ;  /* 0x000000ffff087224 */ /* 0x100fe200078e001a */
[C---:B------:R-:W-:Y:S01]  /*0980*/  LOP3.LUT R10, R27.reuse, 0x800fffff, RZ, 0xc0, !PT ;  /* 0x800fffff1b0a7812 */ /* 0x040fe200078ec0ff */
[----:B------:R-:W-:Y:S01]  /*0990*/  IMAD.MOV.U32 R9, RZ, RZ, R27 ;  /* 0x000000ffff097224 */ /* 0x000fe200078e001b */
[----:B------:R-:W-:Y:S01]  /*09a0*/  MOV R24, 0x1ca00000 ;  /* 0x1ca0000000187802 */ /* 0x000fe20000000f00 */
[----:B------:R-:W-:Y:S01]  /*09b0*/  IMAD.MOV.U32 R7, RZ, RZ, R17 ;  /* 0x000000ffff077224 */ /* 0x000fe200078e0011 */
[----:B------:R-:W-:Y:S01]  /*09c0*/  LOP3.LUT R11, R10, 0x3ff00000, RZ, 0xfc, !PT ;  /* 0x3ff000000a0b7812 */ /* 0x000fe200078efcff */
[----:B------:R-:W-:Y:S01]  /*09d0*/  IMAD.MOV.U32 R10, RZ, RZ, R26 ;  /* 0x000000ffff0a7224 */ /* 0x000fe200078e001a */
[----:B------:R-:W-:Y:S01]  /*09e0*/  LOP3.LUT R26, R27, 0x7ff00000, RZ, 0xc0, !PT ;  /* 0x7ff000001b1a7812 */ /* 0x000fe200078ec0ff */
[----:B------:R-:W-:Y:S01]  /*09f0*/  IMAD.MOV.U32 R18, RZ, RZ, 0x1 ;  /* 0x00000001ff127424 */ /* 0x000fe200078e00ff */
[C---:B------:R-:W-:Y:S01]  /*0a00*/  FSETP.GEU.AND P2, PT, |R7|.reuse, 1.469367938527859385e-39, PT ;  /* 0x001000000700780b */ /* 0x040fe20003f4e200 */
[----:B------:R-:W-:Y:S01]  /*0a10*/  IMAD.MOV.U32 R6, RZ, RZ, R16 ;  /* 0x000000ffff067224 */ /* 0x000fe200078e0010 */
[----:B------:R-:W-:Y:S01]  /*0a20*/  LOP3.LUT R5, R7, 0x7ff00000, RZ, 0xc0, !PT ;  /* 0x7ff0000007057812 */ /* 0x000fe200078ec0ff */
[----:B------:R-:W-:Y:S01]  /*0a30*/  @!P0 DMUL R10, R8, 8.98846567431157953865e+307 ;  /* 0x7fe00000080a8828 */ /* 0x000fe20000000000 */
[----:B------:R-:W-:Y:S02]  /*0a40*/  BSSY.RECONVERGENT B1, `(.L_x_5) ;  /* 0x000004d000017945 */ /* 0x000fe40003800200 */
[----:B------:R-:W-:Y:S01]  /*0a50*/  ISETP.GE.U32.AND P1, PT, R5, R26, PT ;  /* 0x0000001a0500720c */ /* 0x000fe20003f26070 */
[----:B------:R-:W-:-:S02]  /*0a60*/  IMAD.MOV.U32 R25, RZ, RZ, R5 ;  /* 0x000000ffff197224 */ /* 0x000fc400078e0005 */
[----:B------:R-:W0:Y:S04]  /*0a70*/  MUFU.RCP64H R19, R11 ;  /* 0x0000000b00137308 */ /* 0x000e280000001800 */
[----:B------:R-:W-:Y:S01]  /*0a80*/  @!P2 LOP3.LUT R20, R9, 0x7ff00000, RZ, 0xc0, !PT ;  /* 0x7ff000000914a812 */ /* 0x000fe200078ec0ff */
[----:B------:R-:W-:Y:S01]  /*0a90*/  @!P2 IMAD.MOV.U32 R22, RZ, RZ, RZ ;  /* 0x000000ffff16a224 */ /* 0x000fe200078e00ff */
[----:B------:R-:W-:Y:S02]  /*0aa0*/  @!P0 LOP3.LUT R26, R11, 0x7ff00000, RZ, 0xc0, !PT ;  /* 0x7ff000000b1a8812 */ /* 0x000fe400078ec0ff */
[----:B------:R-:W-:-:S03]  /*0ab0*/  @!P2 ISETP.GE.U32.AND P3, PT, R5, R20, PT ;  /* 0x000000140500a20c */ /* 0x000fc60003f66070 */
[----:B------:R-:W-:Y:S01]  /*0ac0*/  VIADD R27, R26, 0xffffffff ;  /* 0xffffffff1a1b7836 */ /* 0x000fe20000000000 */
[----:B------:R-:W-:-:S04]  /*0ad0*/  @!P2 SEL R21, R24, 0x63400000, !P3 ;  /* 0x634000001815a807 */ /* 0x000fc80005800000 */
[----:B------:R-:W-:Y:S01]  /*0ae0*/  @!P2 LOP3.LUT R21, R21, 0x80000000, R7, 0xf8, !PT ;  /* 0x800000001515a812 */ /* 0x000fe200078ef807 */
[----:B0-----:R-:W-:-:S03]  /*0af0*/  DFMA R16, R18, -R10, 1 ;  /* 0x3ff000001210742b */ /* 0x001fc6000000080a */
[----:B------:R-:W-:-:S05]  /*0b00*/  @!P2 LOP3.LUT R23, R21, 0x100000, RZ, 0xfc, !PT ;  /* 0x001000001517a812 */ /* 0x000fca00078efcff */
[----:B------:R-:W-:-:S08]  /*0b10*/  DFMA R16, R16, R16, R16 ;  /* 0x000000101010722b */ /* 0x000fd00000000010 */
[----:B------:R-:W-:Y:S01]  /*0b20*/  DFMA R18, R18, R16, R18 ;  /* 0x000000101212722b */ /* 0x000fe20000000012 */
[----:B------:R-:W-:Y:S01]  /*0b30*/  SEL R17, R24, 0x63400000, !P1 ;  /* 0x6340000018117807 */ /* 0x000fe20004800000 */
[----:B------:R-:W-:-:S03]  /*0b40*/  IMAD.MOV.U32 R16, RZ, RZ, R6 ;  /* 0x000000ffff107224 */ /* 0x000fc600078e0006 */
[----:B------:R-:W-:-:S03]  /*0b50*/  LOP3.LUT R17, R17, 0x800fffff, R7, 0xf8, !PT ;  /* 0x800fffff11117812 */ /* 0x000fc600078ef807 */
[----:B------:R-:W-:-:S03]  /*0b60*/  DFMA R20, R18, -R10, 1 ;  /* 0x3ff000001214742b */ /* 0x000fc6000000080a */
[----:B------:R-:W-:-:S05]  /*0b70*/  @!P2 DFMA R16, R16, 2, -R22 ;  /* 0x400000001010a82b */ /* 0x000fca0000000816 */
[----:B------:R-:W-:-:S05]  /*0b80*/  DFMA R18, R18, R20, R18 ;  /* 0x000000141212722b */ /* 0x000fca0000000012 */
[----:B------:R-:W-:-:S03]  /*0b90*/  @!P2 LOP3.LUT R25, R17, 0x7ff00000, RZ, 0xc0, !PT ;  /* 0x7ff000001119a812 */ /* 0x000fc600078ec0ff */
[----:B------:R-:W-:Y:S02]  /*0ba0*/  DMUL R20, R18, R16 ;  /* 0x0000001012147228 */ /* 0x000fe40000000000 */
[----:B------:R-:W-:-:S05]  /*0bb0*/  VIADD R22, R25, 0xffffffff ;  /* 0xffffffff19167836 */ /* 0x000fca0000000000 */
[----:B------:R-:W-:Y:S01]  /*0bc0*/  ISETP.GT.U32.AND P0, PT, R22, 0x7feffffe, PT ;  /* 0x7feffffe1600780c */ /* 0x000fe20003f04070 */
[----:B------:R-:W-:-:S03]  /*0bd0*/  DFMA R22, R20, -R10, R16 ;  /* 0x8000000a1416722b */ /* 0x000fc60000000010 */
[----:B------:R-:W-:-:S05]  /*0be0*/  ISETP.GT.U32.OR P0, PT, R27, 0x7feffffe, P0 ;  /* 0x7feffffe1b00780c */ /* 0x000fca0000704470 */
[----:B------:R-:W-:-:S08]  /*0bf0*/  DFMA R22, R18, R22, R20 ;  /* 0x000000161216722b */ /* 0x000fd00000000014 */
[----:B------:R-:W-:Y:S05]  /*0c00*/  @P0 BRA `(.L_x_6) ;  /* 0x00000000006c0947 */ /* 0x000fea0003800000 */
[----:B------:R-:W-:-:S04]  /*0c10*/  LOP3.LUT R18, R9, 0x7ff00000, RZ, 0xc0, !PT ;  /* 0x7ff0000009127812 */ /* 0x000fc800078ec0ff */
[CC--:B------:R-:W-:Y:S02]  /*0c20*/  VIADDMNMX R6, R5.reuse, -R18.reuse, 0xb9600000, !PT ;  /* 0xb960000005067446 */ /* 0x0c0fe40007800912 */
[----:B------:R-:W-:Y:S02]  /*0c30*/  ISETP.GE.U32.AND P0, PT, R5, R18, PT ;  /* 0x000000120500720c */ /* 0x000fe40003f06070 */
[----:B------:R-:W-:Y:S01]  /*0c40*/  VIMNMX R5, PT, PT, R6, 0x46a00000, PT ;  /* 0x46a0000006057848 */ /* 0x000fe20003fe0100 */
[----:B------:R-:W-:Y:S01]  /*0c50*/  IMAD.MOV.U32 R6, RZ, RZ, RZ ;  /* 0x000000ffff067224 */ /* 0x000fe200078e00ff */
[----:B------:R-:W-:-:S05]  /*0c60*/  SEL R24, R24, 0x63400000, !P0 ;  /* 0x6340000018187807 */ /* 0x000fca0004000000 */
[----:B------:R-:W-:-:S05]  /*0c70*/  IMAD.IADD R5, R5, 0x1, -R24 ;  /* 0x0000000105057824 */ /* 0x000fca00078e0a18 */
[----:B------:R-:W-:-:S06]  /*0c80*/  IADD3 R7, PT, PT, R5, 0x7fe00000, RZ ;  /* 0x7fe0000005077810 */ /* 0x000fcc0007ffe0ff */
[----:B------:R-:W-:-:S10]  /*0c90*/  DMUL R18, R22, R6 ;  /* 0x0000000616127228 */ /* 0x000fd40000000000 */
[----:B------:R-:W-:-:S13]  /*0ca0*/  FSETP.GTU.AND P0, PT, |R19|, 1.469367938527859385e-39, PT ;  /* 0x001000001300780b */ /* 0x000fda0003f0c200 */
[----:B------:R-:W-:Y:S05]  /*0cb0*/  @P0 BRA `(.L_x_7) ;  /* 0x0000000000940947 */ /* 0x000fea0003800000 */
[----:B------:R-:W-:Y:S01]  /*0cc0*/  DFMA R10, R22, -R10, R16 ;  /* 0x8000000a160a722b */ /* 0x000fe20000000010 */
[----:B------:R-:W-:-:S09]  /*0cd0*/  IMAD.MOV.U32 R6, RZ, RZ, RZ ;  /* 0x000000ffff067224 */ /* 0x000fd200078e00ff */
[C---:B------:R-:W-:Y:S02]  /*0ce0*/  FSETP.NEU.AND P0, PT, R11.reuse, RZ, PT ;  /* 0x000000ff0b00720b */ /* 0x040fe40003f0d000 */
[----:B------:R-:W-:-:S04]  /*0cf0*/  LOP3.LUT R17, R11, 0x80000000, R9, 0x48, !PT ;  /* 0x800000000b117812 */ /* 0x000fc800078e4809 */
[----:B------:R-:W-:-:S07]  /*0d00*/  LOP3.LUT R7, R17, R7, RZ, 0xfc, !PT ;  /* 0x0000000711077212 */ /* 0x000fce00078efcff */
[----:B------:R-:W-:Y:S05]  /*0d10*/  @!P0 BRA `(.L_x_7) ;  /* 0x00000000007c8947 */ /* 0x000fea0003800000 */
[----:B------:R-:W-:Y:S01]  /*0d20*/  IMAD.MOV R9, RZ, RZ, -R5 ;  /* 0x000000ffff097224 */ /* 0x000fe200078e0a05 */
[----:B------:R-:W-:Y:S01]  /*0d30*/  DMUL.RP R6, R22, R6 ;  /* 0x0000000616067228 */ /* 0x000fe20000008000 */
[----:B------:R-:W-:Y:S01]  /*0d40*/  IMAD.MOV.U32 R8, RZ, RZ, RZ ;  /* 0x000000ffff087224 */ /* 0x000fe200078e00ff */
[----:B------:R-:W-:-:S05]  /*0d50*/  IADD3 R5, PT, PT, -R5, -0x43300000, RZ ;  /* 0xbcd0000005057810 */ /* 0x000fca0007ffe1ff */
[----:B------:R-:W-:-:S03]  /*0d60*/  DFMA R8, R18, -R8, R22 ;  /* 0x800000081208722b */ /* 0x000fc60000000016 */
[----:B------:R-:W-:-:S07]  /*0d70*/  LOP3.LUT R17, R7, R17, RZ, 0x3c, !PT ;  /* 0x0000001107117212 */ /* 0x000fce00078e3cff */
[----:B------:R-:W-:-:S04]  /*0d80*/  FSETP.NEU.AND P0, PT, |R9|, R5, PT ;  /* 0x000000050900720b */ /* 0x000fc80003f0d200 */
[----:B------:R-:W-:Y:S02]  /*0d90*/  FSEL R18, R6, R18, !P0 ;  /* 0x0000001206127208 */ /* 0x000fe40004000000 */
[----:B------:R-:W-:Y:S01]  /*0da0*/  FSEL R19, R17, R19, !P0 ;  /* 0x0000001311137208 */ /* 0x000fe20004000000 */
[----:B------:R-:W-:Y:S06]  /*0db0*/  BRA `(.L_x_7) ;  /* 0x0000000000547947 */ /* 0x000fec0003800000 */
.L_x_6:
[----:B------:R-:W-:-:S14]  /*0dc0*/  DSETP.NAN.AND P0, PT, R6, R6, PT ;  /* 0x000000060600722a */ /* 0x000fdc0003f08000 */
[----:B------:R-:W-:Y:S05]  /*0dd0*/  @P0 BRA `(.L_x_8) ;  /* 0x0000000000440947 */ /* 0x000fea0003800000 */
[----:B------:R-:W-:-:S14]  /*0de0*/  DSETP.NAN.AND P0, PT, R8, R8, PT ;  /* 0x000000080800722a */ /* 0x000fdc0003f08000 */
[----:B------:R-:W-:Y:S05]  /*0df0*/  @P0 BRA `(.L_x_9) ;  /* 0x0000000000300947 */ /* 0x000fea0003800000 */
[----:B------:R-:W-:Y:S01]  /*0e00*/  ISETP.NE.AND P0, PT, R25, R26, PT ;  /* 0x0000001a1900720c */ /* 0x000fe20003f05270 */
[----:B------:R-:W-:Y:S02]  /*0e10*/  IMAD.MOV.U32 R18, RZ, RZ, 0x0 ;  /* 0x00000000ff127424 */ /* 0x000fe400078e00ff */
[----:B------:R-:W-:-:S10]  /*0e20*/  IMAD.MOV.U32 R19, RZ, RZ, -0x80000 ;  /* 0xfff80000ff137424 */ /* 0x000fd400078e00ff */
[----:B------:R-:W-:Y:S05]  /*0e30*/  @!P0 BRA `(.L_x_7) ;  /* 0x0000000000348947 */ /* 0x000fea0003800000 */
[----:B------:R-:W-:Y:S02]  /*0e40*/  ISETP.NE.AND P0, PT, R25, 0x7ff00000, PT ;  /* 0x7ff000001900780c */ /* 0x000fe40003f05270 */
[----:B------:R-:W-:Y:S02]  /*0e50*/  LOP3.LUT R19, R7, 0x80000000, R9, 0x48, !PT ;  /* 0x8000000007137812 */ /* 0x000fe400078e4809 */
[----:B------:R-:W-:-:S13]  /*0e60*/  ISETP.EQ.OR P0, PT, R26, RZ, !P0 ;  /* 0x000000ff1a00720c */ /* 0x000fda0004702670 */
[----:B------:R-:W-:Y:S02]  /*0e70*/  @P0 LOP3.LUT R5, R19, 0x7ff00000, RZ, 0xfc, !PT ;  /* 0x7ff0000013050812 */ /* 0x000fe400078efcff */
[----:B------:R-:W-:Y:S01]  /*0e80*/  @!P0 MOV R18, RZ ;  /* 0x000000ff00128202 */ /* 0x000fe20000000f00 */
[----:B------:R-:W-:Y:S02]  /*0e90*/  @P0 IMAD.MOV.U32 R18, RZ, RZ, RZ ;  /* 0x000000ffff120224 */ /* 0x000fe400078e00ff */
[----:B------:R-:W-:Y:S01]  /*0ea0*/  @P0 IMAD.MOV.U32 R19, RZ, RZ, R5 ;  /* 0x000000ffff130224 */ /* 0x000fe200078e0005 */
[----:B------:R-:W-:Y:S06]  /*0eb0*/  BRA `(.L_x_7) ;  /* 0x0000000000147947 */ /* 0x000fec0003800000 */
.L_x_9:
[----:B------:R-:W-:Y:S01]  /*0ec0*/  LOP3.LUT R19, R9, 0x80000, RZ, 0xfc, !PT ;  /* 0x0008000009137812 */ /* 0x000fe200078efcff */
[----:B------:R-:W-:Y:S01]  /*0ed0*/  IMAD.MOV.U32 R18, RZ, RZ, R8 ;  /* 0x000000ffff127224 */ /* 0x000fe200078e0008 */
[----:B------:R-:W-:Y:S06]  /*0ee0*/  BRA `(.L_x_7) ;  /* 0x0000000000087947 */ /* 0x000fec0003800000 */
.L_x_8:
[----:B------:R-:W-:Y:S01]  /*0ef0*/  LOP3.LUT R19, R7, 0x80000, RZ, 0xfc, !PT ;  /* 0x0008000007137812 */ /* 0x000fe200078efcff */
[----:B------:R-:W-:-:S07]  /*0f00*/  IMAD.MOV.U32 R18, RZ, RZ, R6 ;  /* 0x000000ffff127224 */ /* 0x000fce00078e0006 */
.L_x_7:
[----:B------:R-:W-:Y:S05]  /*0f10*/  BSYNC.RECONVERGENT B1 ;  /* 0x0000000000017941 */ /* 0x000fea0003800200 */
.L_x_5:
[----:B------:R-:W-:Y:S02]  /*0f20*/  IMAD.MOV.U32 R6, RZ, RZ, R0 ;  /* 0x000000ffff067224 */ /* 0x000fe400078e0000 */
[----:B------:R-:W-:-:S04]  /*0f30*/  IMAD.MOV.U32 R7, RZ, RZ, 0x0 ;  /* 0x00000000ff077424 */ /* 0x000fc800078e00ff */
[----:B------:R-:W-:Y:S05]  /*0f40*/  RET.REL.NODEC R6 `(_Z13FractalKerneliiiPh) ;  /* 0xfffffff0062c7950 */ /* 0x000fea0003c3ffff */
        .type           $_Z13FractalKerneliiiPh$__internal_accurate_pow,@function
        .size           $_Z13FractalKerneliiiPh$__internal_accurate_pow,(.L_x_12 - $_Z13FractalKerneliiiPh$__internal_accurate_pow)
$_Z13FractalKerneliiiPh$__internal_accurate_pow:
[----:B------:R-:W0:Y:S01]  /*0f50*/  MUFU.RCP64H R17, 1.979999542236328125 ;  /* 0x3fffae1400117908 */ /* 0x000e220000001800 */
[----:B------:R-:W-:Y:S02]  /*0f60*/  HFMA2 R8, -RZ, RZ, 56352, 7.6796875 ;  /* 0x7ae147aeff087431 */ /* 0x000fe400000001ff */
[----:B------:R-:W-:Y:S01]  /*0f70*/  IMAD.MOV.U32 R9, RZ, RZ, 0x3fffae14 ;  /* 0x3fffae14ff097424 */ /* 0x000fe200078e00ff */
[----:B------:R-:W-:Y:S01]  /*0f80*/  UMOV UR4, 0x47ae1480 ;  /* 0x47ae148000047882 */ /* 0x000fe20000000000 */
[----:B------:R-:W-:Y:S01]  /*0f90*/  IMAD.MOV.U32 R16, RZ, RZ, RZ ;  /* 0x000000ffff107224 */ /* 0x000fe200078e00ff */
[----:B------:R-:W-:Y:S01]  /*0fa0*/  UMOV UR5, 0x3f947ae1 ;  /* 0x3f947ae100057882 */ /* 0x000fe20000000000 */
[----:B------:R-:W-:Y:S01]  /*0fb0*/  IMAD.MOV.U32 R10, RZ, RZ, 0x41ad3b5a ;  /* 0x41ad3b5aff0a7424 */ /* 0x000fe200078e00ff */
[----:B------:R-:W-:Y:S01]  /*0fc0*/  UMOV UR6, 0x7d2cafe2 ;  /* 0x7d2cafe200067882 */ /* 0x000fe20000000000 */
[----:B------:R-:W-:Y:S01]  /*0fd0*/  IMAD.MOV.U32 R11, RZ, RZ, 0x3ed0f5d2 ;  /* 0x3ed0f5d2ff0b7424 */ /* 0x000fe200078e00ff */
[----:B------:R-:W-:Y:S01]  /*0fe0*/  UMOV UR7, 0x3eb0f5ff ;  /* 0x3eb0f5ff00077882 */ /* 0x000fe20000000000 */
[----:B------:R-:W-:-:S04]  /*0ff0*/  SHF.L.U32 R5, R7, 0x1, RZ ;  /* 0x0000000107057819 */ /* 0x000fc800000006ff */
[----:B------:R-:W-:Y:S01]  /*1000*/  ISETP.GT.U32.AND P0, PT, R5, -0x2000001, PT ;  /* 0xfdffffff0500780c */ /* 0x000fe20003f04070 */
[----:B0-----:R-:W-:-:S08]  /*1010*/  DFMA R8, R16, -R8, 1 ;  /* 0x3ff000001008742b */ /* 0x001fd00000000808 */
[----:B------:R-:W-:-:S08]  /*1020*/  DFMA R8, R8, R8, R8 ;  /* 0x000000080808722b */ /* 0x000fd00000000008 */
[----:B------:R-:W-:-:S08]  /*1030*/  DFMA R16, R16, R8, R16 ;  /* 0x000000081010722b */ /* 0x000fd00000000010 */
[----:B------:R-:W-:-:S08]  /*1040*/  DMUL R8, R16, -UR4 ;  /* 0x8000000410087c28 */ /* 0x000fd00008000000 */
[----:B------:R-:W-:-:S08]  /*1050*/  DFMA R8, R16, -UR4, R8 ;  /* 0x8000000410087c2b */ /* 0x000fd00008000008 */
[C---:B------:R-:W-:Y:S02]  /*1060*/  DMUL R14, R8.reuse, R8 ;  /* 0x00000008080e7228 */ /* 0x040fe40000000000 */
[----:B------:R-:W-:-:S06]  /*1070*/  DADD R12, -R8, -UR4 ;  /* 0x80000004080c7e29 */ /* 0x000fcc0008000100 */
[----:B------:R-:W-:Y:S01]  /*1080*/  DFMA R10, R14, UR6, R10 ;  /* 0x000000060e0a7c2b */ /* 0x000fe2000800000a */
[----:B------:R-:W-:Y:S01]  /*1090*/  UMOV UR6, 0x75488a3f ;  /* 0x75488a3f00067882 */ /* 0x000fe20000000000 */
[----:B------:R-:W-:Y:S01]  /*10a0*/  UMOV UR7, 0x3ef3b20a ;  /* 0x3ef3b20a00077882 */ /* 0x000fe20000000000 */
[----:B------:R-:W-:Y:S02]  /*10b0*/  DADD R20, R12, R12 ;  /* 0x000000000c147229 */ /* 0x000fe4000000000c */
[----:B------:R-:W-:-:S03]  /*10c0*/  DMUL R12, R8, R8 ;  /* 0x00000008080c7228 */ /* 0x000fc60000000000 */
[----:B------:R-:W-:Y:S01]  /*10d0*/  DFMA R10, R14, R10, UR6 ;  /* 0x000000060e0a7e2b */ /* 0x000fe2000800000a */
[----:B------:R-:W-:Y:S01]  /*10e0*/  UMOV UR6, 0xe4faecd5 ;  /* 0xe4faecd500067882 */ /* 0x000fe20000000000 */
[----:B------:R-:W-:Y:S01]  /*10f0*/  UMOV UR7, 0x3f1745cd ;  /* 0x3f1745cd00077882 */ /* 0x000fe20000000000 */
[----:B------:R-:W-:Y:S01]  /*1100*/  DFMA R20, -R8, -UR4, R20 ;  /* 0x8000000408147c2b */ /* 0x000fe20008000114 */
[----:B------:R-:W-:Y:S01]  /*1110*/  UMOV UR4, 0xb9e7b0 ;  /* 0x00b9e7b000047882 */ /* 0x000fe20000000000 */
[----:B------:R-:W-:-:S03]  /*1120*/  UMOV UR5, 0x3c46a4cb ;  /* 0x3c46a4cb00057882 */ /* 0x000fc60000000000 */
[----:B------:R-:W-:Y:S01]  /*1130*/  DFMA R10, R14, R10, UR6 ;  /* 0x000000060e0a7e2b */ /* 0x000fe2000800000a */
[----:B------:R-:W-:Y:S01]  /*1140*/  UMOV UR6, 0x258a578b ;  /* 0x258a578b00067882 */ /* 0x000fe20000000000 */
[----:B------:R-:W-:Y:S01]  /*1150*/  UMOV UR7, 0x3f3c71c7 ;  /* 0x3f3c71c700077882 */ /* 0x000fe20000000000 */
[----:B------:R-:W-:-:S05]  /*1160*/  DMUL R16, R16, R20 ;  /* 0x0000001410107228 */ /* 0x000fca0000000000 */
[----:B------:R-:W-:Y:S01]  /*1170*/  DFMA R10, R14, R10, UR6 ;  /* 0x000000060e0a7e2b */ /* 0x000fe2000800000a */
[----:B------:R-:W-:Y:S01]  /*1180*/  UMOV UR6, 0x9242b910 ;  /* 0x9242b91000067882 */ /* 0x000fe20000000000 */
[----:B------:R-:W-:-:S03]  /*1190*/  UMOV UR7, 0x3f624924 ;  /* 0x3f62492400077882 */ /* 0x000fc60000000000 */
[----:B------:R-:W-:Y:S02]  /*11a0*/  VIADD R25, R17, 0x100000 ;  /* 0x0010000011197836 */ /* 0x000fe40000000000 */
[----:B------:R-:W-:Y:S01]  /*11b0*/  IMAD.MOV.U32 R24, RZ, RZ, R16 ;  /* 0x000000ffff187224 */ /* 0x000fe200078e0010 */
[----:B------:R-:W-:Y:S01]  /*11c0*/  DFMA R10, R14, R10, UR6 ;  /* 0x000000060e0a7e2b */ /* 0x000fe2000800000a */
[----:B------:R-:W-:Y:S01]  /*11d0*/  UMOV UR6, 0x99999dfb ;  /* 0x99999dfb00067882 */ /* 0x000fe20000000000 */
[----:B------:R-:W-:-:S06]  /*11e0*/  UMOV UR7, 0x3f899999 ;  /* 0x3f89999900077882 */ /* 0x000fcc0000000000 */
[----:B------:R-:W-:Y:S01]  /*11f0*/  DFMA R18, R14, R10, UR6 ;  /* 0x000000060e127e2b */ /* 0x000fe2000800000a */
[----:B------:R-:W-:Y:S01]  /*1200*/  UMOV UR6, 0x55555555 ;  /* 0x5555555500067882 */ /* 0x000fe20000000000 */
[----:B------:R-:W-:-:S06]  /*1210*/  UMOV UR7, 0x3fb55555 ;  /* 0x3fb5555500077882 */ /* 0x000fcc0000000000 */
[----:B------:R-:W-:-:S08]  /*1220*/  DFMA R10, R14, R18, UR6 ;  /* 0x000000060e0a7e2b */ /* 0x000fd00008000012 */
[----:B------:R-:W-:Y:S01]  /*1230*/  DADD R22, -R10, UR6 ;  /* 0x000000060a167e29 */ /* 0x000fe20008000100 */
[----:B------:R-:W-:Y:S01]  /*1240*/  UMOV UR6, 0x3b39803f ;  /* 0x3b39803f00067882 */ /* 0x000fe20000000000 */
[----:B------:R-:W-:-:S06]  /*1250*/  UMOV UR7, 0x3c7abc9e ;  /* 0x3c7abc9e00077882 */ /* 0x000fcc0000000000 */
[----:B------:R-:W-:Y:S02]  /*1260*/  DFMA R18, R14, R18, R22 ;  /* 0x000000120e12722b */ /* 0x000fe40000000016 */
[C---:B------:R-:W-:Y:S02]  /*1270*/  DMUL R14, R8.reuse, R12 ;  /* 0x0000000c080e7228 */ /* 0x040fe40000000000 */
[----:B------:R-:W-:-:S04]  /*1280*/  DFMA R22, R8, R8, -R12 ;  /* 0x000000080816722b */ /* 0x000fc8000000080c */
[----:B------:R-:W-:Y:S01]  /*1290*/  DADD R18, R18, -UR4 ;  /* 0x8000000412127e29 */ /* 0x000fe20008000000 */
[----:B------:R-:W-:Y:S01]  /*12a0*/  UMOV UR4, 0xfefa39ef ;  /* 0xfefa39ef00047882 */ /* 0x000fe20000000000 */
[C---:B------:R-:W-:Y:S01]  /*12b0*/  DFMA R20, R8.reuse, R12, -R14 ;  /* 0x0000000c0814722b */ /* 0x040fe2000000080e */
[----:B------:R-:W-:Y:S01]  /*12c0*/  UMOV UR5, 0x3fe62e42 ;  /* 0x3fe62e4200057882 */ /* 0x000fe20000000000 */
[----:B------:R-:W-:-:S04]  /*12d0*/  DFMA R22, R8, R24, R22 ;  /* 0x000000180816722b */ /* 0x000fc80000000016 */
[----:B------:R-:W-:Y:S02]  /*12e0*/  DADD R26, R10, R18 ;  /* 0x000000000a1a7229 */ /* 0x000fe40000000012 */
[----:B------:R-:W-:-:S06]  /*12f0*/  DFMA R20, R16, R12, R20 ;  /* 0x0000000c1014722b */ /* 0x000fcc0000000014 */
[----:B------:R-:W-:Y:S02]  /*1300*/  DMUL R12, R26, R14 ;  /* 0x0000000e1a0c7228 */ /* 0x000fe40000000000 */
[----:B------:R-:W-:Y:S02]  /*1310*/  DFMA R20, R8, R22, R20 ;  /* 0x000000160814722b */ /* 0x000fe40000000014 */
[----:B------:R-:W-:-:S04]  /*1320*/  DADD R22, R10, -R26 ;  /* 0x000000000a167229 */ /* 0x000fc8000000081a */
[----:B------:R-:W-:-:S04]  /*1330*/  DFMA R10, R26, R14, -R12 ;  /* 0x0000000e1a0a722b */ /* 0x000fc8000000080c */
[----:B------:R-:W-:-:S04]  /*1340*/  DADD R22, R18, R22 ;  /* 0x0000000012167229 */ /* 0x000fc80000000016 */
[----:B------:R-:W-:-:S08]  /*1350*/  DFMA R10, R26, R20, R10 ;  /* 0x000000141a0a722b */ /* 0x000fd0000000000a */
[----:B------:R-:W-:-:S08]  /*1360*/  DFMA R22, R22, R14, R10 ;  /* 0x0000000e1616722b */ /* 0x000fd0000000000a */
[----:B------:R-:W-:-:S08]  /*1370*/  DADD R14, R12, R22 ;  /* 0x000000000c0e7229 */ /* 0x000fd00000000016 */
[--C-:B------:R-:W-:Y:S02]  /*1380*/  DADD R10, R8, R14.reuse ;  /* 0x00000000080a7229 */ /* 0x100fe4000000000e */
[----:B------:R-:W-:-:S06]  /*1390*/  DADD R12, R12, -R14 ;  /* 0x000000000c0c7229 */ /* 0x000fcc000000080e */
[----:B------:R-:W-:Y:S02]  /*13a0*/  DADD R8, R8, -R10 ;  /* 0x0000000008087229 */ /* 0x000fe4000000080a */
[----:B------:R-:W-:-:S06]  /*13b0*/  DADD R12, R22, R12 ;  /* 0x00000000160c7229 */ /* 0x000fcc000000000c */
[----:B------:R-:W-:-:S08]  /*13c0*/  DADD R8, R14, R8 ;  /* 0x000000000e087229 */ /* 0x000fd00000000008 */
[----:B------:R-:W-:-:S08]  /*13d0*/  DADD R8, R12, R8 ;  /* 0x000000000c087229 */ /* 0x000fd00000000008 */
[----:B------:R-:W-:-:S08]  /*13e0*/  DADD R16, R16, R8 ;  /* 0x0000000010107229 */ /* 0x000fd00000000008 */
[----:B------:R-:W-:-:S08]  /*13f0*/  DADD R12, R10, R16 ;  /* 0x000000000a0c7229 */ /* 0x000fd00000000010 */
[--C-:B------:R-:W-:Y:S02]  /*1400*/  DFMA R8, RZ, UR4, R12.reuse ;  /* 0x00000004ff087c2b */ /* 0x100fe4000800000c */
[----:B------:R-:W-:-:S06]  /*1410*/  DADD R10, R10, -R12 ;  /* 0x000000000a0a7229 */ /* 0x000fcc000000080c */
[----:B------:R-:W-:Y:S02]  /*1420*/  DFMA R14, RZ, -UR4, R8 ;  /* 0x80000004ff0e7c2b */ /* 0x000fe40008000008 */
[----:B------:R-:W-:-:S06]  /*1430*/  DADD R10, R16, R10 ;  /* 0x00000000100a7229 */ /* 0x000fcc000000000a */
[----:B------:R-:W-:-:S08]  /*1440*/  DADD R14, -R12, R14 ;  /* 0x000000000c0e7229 */ /* 0x000fd0000000010e */
[----:B------:R-:W-:Y:S01]  /*1450*/  DADD R10, R10, -R14 ;  /* 0x000000000a0a7229 */ /* 0x000fe2000000080e */
[----:B------:R-:W-:Y:S01]  /*1460*/  LOP3.LUT R15, R7, 0xff0fffff, RZ, 0xc0, !PT ;  /* 0xff0fffff070f7812 */ /* 0x000fe200078ec0ff */
[----:B------:R-:W-:-:S03]  /*1470*/  IMAD.MOV.U32 R14, RZ, RZ, R6 ;  /* 0x000000ffff0e7224 */ /* 0x000fc600078e0006 */
[----:B------:R-:W-:-:S03]  /*1480*/  SEL R15, R15, R7, P0 ;  /* 0x000000070f0f7207 */ /* 0x000fc60000000000 */
[----:B------:R-:W-:-:S08]  /*1490*/  DFMA R10, RZ, UR6, R10 ;  /* 0x00000006ff0a7c2b */ /* 0x000fd0000800000a */
[----:B------:R-:W-:-:S08]  /*14a0*/  DADD R12, R8, R10 ;  /* 0x00000000080c7229 */ /* 0x000fd0000000000a */
[----:B------:R-:W-:Y:S02]  /*14b0*/  DADD R8, R8, -R12 ;  /* 0x0000000008087229 */ /* 0x000fe4000000080c */
[----:B------:R-:W-:-:S06]  /*14c0*/  DMUL R6, R12, R14 ;  /* 0x0000000e0c067228 */ /* 0x000fcc0000000000 */
[----:B------:R-:W-:Y:S02]  /*14d0*/  DADD R8, R10, R8 ;  /* 0x000000000a087229 */ /* 0x000fe40000000008 */
[----:B------:R-:W-:Y:S01]  /*14e0*/  DFMA R12, R12, R14, -R6 ;  /* 0x0000000e0c0c722b */ /* 0x000fe20000000806 */
[----:B------:R-:W-:Y:S02]  /*14f0*/  IMAD.MOV.U32 R10, RZ, RZ, 0x652b82fe ;  /* 0x652b82feff0a7424 */ /* 0x000fe400078e00ff */
[----:B------:R-:W-:-:S05]  /*1500*/  IMAD.MOV.U32 R11, RZ, RZ, 0x3ff71547 ;  /* 0x3ff71547ff0b7424 */ /* 0x000fca00078e00ff */
[----:B------:R-:W-:-:S08]  /*1510*/  DFMA R12, R8, R14, R12 ;  /* 0x0000000e080c722b */ /* 0x000fd0000000000c */
[----:B------:R-:W-:-:S08]  /*1520*/  DADD R8, R6, R12 ;  /* 0x0000000006087229 */ /* 0x000fd0000000000c */
[----:B------:R-:W-:Y:S02]  /*1530*/  DFMA R10, R8, R10, 6.75539944105574400000e+15 ;  /* 0x43380000080a742b */ /* 0x000fe4000000000a */
[----:B------:R-:W-:Y:S01]  /*1540*/  FSETP.GEU.AND P0, PT, |R9|, 4.1917929649353027344, PT ;  /* 0x4086232b0900780b */ /* 0x000fe20003f0e200 */
[----:B------:R-:W-:-:S05]  /*1550*/  DADD R6, R6, -R8 ;  /* 0x0000000006067229 */ /* 0x000fca0000000808 */
[----:B------:R-:W-:-:S03]  /*1560*/  DADD R14, R10, -6.75539944105574400000e+15 ;  /* 0xc33800000a0e7429 */ /* 0x000fc60000000000 */
[----:B------:R-:W-:-:S05]  /*1570*/  DADD R12, R12, R6 ;  /* 0x000000000c0c7229 */ /* 0x000fca0000000006 */
[----:B------:R-:W-:Y:S01]  /*1580*/  DFMA R16, R14, -UR4, R8 ;  /* 0x800000040e107c2b */ /* 0x000fe20008000008 */
[----:B------:R-:W-:Y:S01]  /*1590*/  UMOV UR4, 0x3b39803f ;  /* 0x3b39803f00047882 */ /* 0x000fe20000000000 */
[----:B------:R-:W-:-:S06]  /*15a0*/  UMOV UR5, 0x3c7abc9e ;  /* 0x3c7abc9e00057882 */ /* 0x000fcc0000000000 */
[----:B------:R-:W-:Y:S01]  /*15b0*/  DFMA R14, R14, -UR4, R16 ;  /* 0x800000040e0e7c2b */ /* 0x000fe20008000010 */
[----:B------:R-:W-:Y:S01]  /*15c0*/  UMOV UR4, 0x69ce2bdf ;  /* 0x69ce2bdf00047882 */ /* 0x000fe20000000000 */
[----:B------:R-:W-:Y:S01]  /*15d0*/  IMAD.MOV.U32 R16, RZ, RZ, -0x35dec16 ;  /* 0xfca213eaff107424 */ /* 0x000fe200078e00ff */
[----:B------:R-:W-:Y:S01]  /*15e0*/  UMOV UR5, 0x3e5ade15 ;  /* 0x3e5ade1500057882 */ /* 0x000fe20000000000 */
[----:B------:R-:W-:-:S06]  /*15f0*/  IMAD.MOV.U32 R17, RZ, RZ, 0x3e928af3 ;  /* 0x3e928af3ff117424 */ /* 0x000fcc00078e00ff */
[----:B------:R-:W-:Y:S01]  /*1600*/  DFMA R16, R14, UR4, R16 ;  /* 0x000000040e107c2b */ /* 0x000fe20008000010 */
[----:B------:R-:W-:Y:S01]  /*1610*/  UMOV UR4, 0x62401315 ;  /* 0x6240131500047882 */ /* 0x000fe20000000000 */
[----:B------:R-:W-:-:S06]  /*1620*/  UMOV UR5, 0x3ec71dee ;  /* 0x3ec71dee00057882 */ /* 0x000fcc0000000000 */
[----:B------:R-:W-:Y:S01]  /*1630*/  DFMA R16, R14, R16, UR4 ;  /* 0x000000040e107e2b */ /* 0x000fe20008000010 */
        /* <DEDUP_REMOVED lines=20> */
[----:B------:R-:W-:-:S08]  /*1780*/  DFMA R16, R14, R16, UR4 ;  /* 0x000000040e107e2b */ /* 0x000fd00008000010 */
[----:B------:R-:W-:-:S08]  /*1790*/  DFMA R16, R14, R16, 1 ;  /* 0x3ff000000e10742b */ /* 0x000fd00000000010 */
[----:B------:R-:W-:-:S10]  /*17a0*/  DFMA R14, R14, R16, 1 ;  /* 0x3ff000000e0e742b */ /* 0x000fd40000000010 */
[----:B------:R-:W-:Y:S01]  /*17b0*/  IMAD R7, R10, 0x100000, R15 ;  /* 0x001000000a077824 */ /* 0x000fe200078e020f */
[----:B------:R-:W-:Y:S01]  /*17c0*/  MOV R6, R14 ;  /* 0x0000000e00067202 */ /* 0x000fe20000000f00 */
[----:B------:R-:W-:Y:S06]  /*17d0*/  @!P0 BRA `(.L_x_10) ;  /* 0x0000000000308947 */ /* 0x000fec0003800000 */
[----:B------:R-:W-:Y:S01]  /*17e0*/  FSETP.GEU.AND P1, PT, |R9|, 4.2275390625, PT ;  /* 0x408748000900780b */ /* 0x000fe20003f2e200 */
[C---:B------:R-:W-:Y:S02]  /*17f0*/  DADD R6, R8.reuse, +INF ;  /* 0x7ff0000008067429 */ /* 0x040fe40000000000 */
[----:B------:R-:W-:-:S08]  /*1800*/  DSETP.GEU.AND P0, PT, R8, RZ, PT ;  /* 0x000000ff0800722a */ /* 0x000fd00003f0e000 */
[----:B------:R-:W-:Y:S02]  /*1810*/  FSEL R6, R6, RZ, P0 ;  /* 0x000000ff06067208 */ /* 0x000fe40000000000 */
[----:B------:R-:W-:Y:S02]  /*1820*/  @!P1 LEA.HI R5, R10, R10, RZ, 0x1 ;  /* 0x0000000a0a059211 */ /* 0x000fe400078f08ff */
[----:B------:R-:W-:Y:S02]  /*1830*/  FSEL R7, R7, RZ, P0 ;  /* 0x000000ff07077208 */ /* 0x000fe40000000000 */
[----:B------:R-:W-:-:S05]  /*1840*/  @!P1 SHF.R.S32.HI R5, RZ, 0x1, R5 ;  /* 0x00000001ff059819 */ /* 0x000fca0000011405 */
[----:B------:R-:W-:Y:S02]  /*1850*/  @!P1 IMAD.IADD R8, R10, 0x1, -R5 ;  /* 0x000000010a089824 */ /* 0x000fe400078e0a05 */
[----:B------:R-:W-:-:S03]  /*1860*/  @!P1 IMAD R15, R5, 0x100000, R15 ;  /* 0x00100000050f9824 */ /* 0x000fc600078e020f */
[----:B------:R-:W-:Y:S01]  /*1870*/  @!P1 LEA R9, R8, 0x3ff00000, 0x14 ;  /* 0x3ff0000008099811 */ /* 0x000fe200078ea0ff */
[----:B------:R-:W-:-:S06]  /*1880*/  @!P1 IMAD.MOV.U32 R8, RZ, RZ, RZ ;  /* 0x000000ffff089224 */ /* 0x000fcc00078e00ff */
[----:B------:R-:W-:-:S11]  /*1890*/  @!P1 DMUL R6, R14, R8 ;  /* 0x000000080e069228 */ /* 0x000fd60000000000 */
.L_x_10:
[----:B------:R-:W-:Y:S02]  /*18a0*/  DFMA R12, R12, R6, R6 ;  /* 0x000000060c0c722b */ /* 0x000fe40000000006 */
[----:B------:R-:W-:-:S08]  /*18b0*/  DSETP.NEU.AND P0, PT, |R6|, +INF , PT ;  /* 0x7ff000000600742a */ /* 0x000fd00003f0d200 */
[----:B------:R-:W-:Y:S01]  /*18c0*/  FSEL R5, R6, R12, !P0 ;  /* 0x0000000c06057208 */ /* 0x000fe20004000000 */
[----:B------:R-:W-:Y:S01]  /*18d0*/  IMAD.MOV.U32 R6, RZ, RZ, R0 ;  /* 0x000000ffff067224 */ /* 0x000fe200078e0000 */
[----:B------:R-:W-:Y:S01]  /*18e0*/  FSEL R12, R7, R13, !P0 ;  /* 0x0000000d070c7208 */ /* 0x000fe20004000000 */
[----:B------:R-:W-:-:S04]  /*18f0*/  IMAD.MOV.U32 R7, RZ, RZ, 0x0 ;  /* 0x00000000ff077424 */ /* 0x000fc800078e00ff */
[----:B------:R-:W-:Y:S05]  /*1900*/  RET.REL.NODEC R6 `(_Z13FractalKerneliiiPh) ;  /* 0xffffffe406bc7950 */ /* 0x000fea0003c3ffff */
.L_x_11:
[----:B------:R-:W-:-:S00]  /*1910*/  BRA `(.L_x_11) ;  /* 0xfffffffc00fc7947 */ /* 0x000fc0000383ffff */
[----:B------:R-:W-:-:S00]  /*1920*/  NOP ;  /* 0x0000000000007918 */ /* 0x000fc00000000000 */
        /* <DEDUP_REMOVED lines=13> */
.L_x_12:


//--------------------- .nv.shared.reserved.0     --------------------------
	.section	.nv.shared.reserved.0,"aw",@nobits
	.weak		__nv_reservedSMEM_offset_0_alias
	.size		__nv_reservedSMEM_offset_0_alias, 0, 64
	.other		__nv_reservedSMEM_offset_0_alias,@"STO_CUDA_RESERVED_SHARED STV_DEFAULT"
__nv_reservedSMEM_offset_0_alias:
	.zero		0
	.zero		64


//--------------------- .nv.constant0._Z13FractalKerneliiiPh --------------------------
	.section	.nv.constant0._Z13FractalKerneliiiPh,"a",@progbits
	.sectionflags	@""
	.align	4
.nv.constant0._Z13FractalKerneliiiPh:
	.zero		920


//--------------------- SYMBOLS --------------------------

	.type		.nv.reservedSmem.offset0,@object
	.size		.nv.reservedSmem.offset0,0x4
